// auto-generated by cutlass_sweep.gemm — config: {"arch": "sm_100", "cluster_m": 1, "cluster_n": 1, "dtype": "fp16", "dtype_b": "fp16", "layout": "nt", "stages": 0, "tile_k": 128, "tile_m": 64, "tile_n": 96}
#include "cutlass/cutlass.h"
#include "cutlass/gemm/collective/collective_builder.hpp"
#include "cutlass/gemm/device/gemm_universal_adapter.h"
#include "cutlass/gemm/kernel/gemm_universal.hpp"
#include "cutlass/epilogue/collective/collective_builder.hpp"

using ElemA = cutlass::half_t;
using ElemB = cutlass::half_t;
using ElemCD = cutlass::half_t;
using Acc  = float;
using TileShape    = cute::Shape<cute::_64, cute::_96, cute::_128>;
using ClusterShape = cute::Shape<cute::_1, cute::_1, cute::_1>;

using CollectiveEpilogue = typename cutlass::epilogue::collective::CollectiveBuilder<
    cutlass::arch::Sm100, cutlass::arch::OpClassTensorOp,
    TileShape, ClusterShape,
    cutlass::epilogue::collective::EpilogueTileAuto,
    Acc, Acc,
    ElemCD, cutlass::layout::RowMajor, 128 / cutlass::sizeof_bits<ElemCD>::value,
    ElemCD, cutlass::layout::RowMajor, 128 / cutlass::sizeof_bits<ElemCD>::value,
    cutlass::epilogue::collective::EpilogueScheduleAuto
  >::CollectiveOp;

using CollectiveMainloop = typename cutlass::gemm::collective::CollectiveBuilder<
    cutlass::arch::Sm100, cutlass::arch::OpClassTensorOp,
    ElemA, cutlass::layout::RowMajor, 128 / cutlass::sizeof_bits<ElemA>::value,
    ElemB, cutlass::layout::ColumnMajor, 128 / cutlass::sizeof_bits<ElemB>::value,
    Acc,
    TileShape, ClusterShape,
    cutlass::gemm::collective::StageCountAutoCarveout<static_cast<int>(sizeof(typename CollectiveEpilogue::SharedStorage))>,
    cutlass::gemm::collective::KernelScheduleAuto
  >::CollectiveOp;

using GemmKernel = cutlass::gemm::kernel::GemmUniversal<
    cute::Shape<int,int,int,int>,
    CollectiveMainloop,
    CollectiveEpilogue
>;
using Gemm = cutlass::gemm::device::GemmUniversalAdapter<GemmKernel>;

// Force the device kernel symbol into the cubin without needing a host main.
auto* _anchor = &cutlass::device_kernel<GemmKernel>;


// ===== COMPILED SASS (sm_100a) =====

	.target	sm_100a

	.elftype	@"ET_EXEC"


//--------------------- .note.nv.tkinfo           --------------------------
	.section	.note.nv.tkinfo,"",@"SHT_NOTE"
	.sectionflags	@"SHF_NOTE_NV_TKINFO"
	.tkinfo
        /*0018*/ 	.word	0x00000002
        /*0030*/ 	.string	""
        /*0030*/ 	.string	"ptxas"
        /*0030*/ 	.string	"Cuda compilation tools, release 13.0, V13.0.88"
        /*0030*/ 	.string	"Build cuda_13.0.r13.0/compiler.36424714_0"
        /*0030*/ 	.string	"-arch sm_100a -m 64 "



//--------------------- .note.nv.cuinfo           --------------------------
	.section	.note.nv.cuinfo,"",@"SHT_NOTE"
	.sectionflags	@"SHF_NOTE_NV_CUINFO"
        /*0018*/ 	.short	0x0002
        /*001a*/ 	.short	0x0064
        /*001c*/ 	.short	0x0082
	.zero		2


//--------------------- .nv.info                  --------------------------
	.section	.nv.info,"",@"SHT_CUDA_INFO"
	.align	4


	//----- nvinfo : EIATTR_REGCOUNT
	.align		4
        /*0000*/ 	.byte	0x04, 0x2f
        /*0002*/ 	.short	(.L_19 - .L_18)
	.align		4
.L_18:
        /*0004*/ 	.word	index@(_ZN7cutlass13device_kernelINS_4gemm6kernel13GemmUniversalIN4cute5tupleIJiiiiEEENS1_10collective13CollectiveMmaINS1_35MainloopSm100TmaUmmaWarpSpecializedILi5ELi2ELi4ENS5_IJNS4_1CILi1EEESB_SB_EEEEENS5_IJNSA_ILi64EEENSA_ILi96EEENSA_ILi128EEEEEENS_6half_tENS5_IJlSB_lEEESI_SJ_NS4_8TiledMMAINS4_8MMA_AtomIJNS4_20SM100_MMA_F16BF16_SSISI_SI_fLi64ELi96ELNS4_4UMMA5MajorE0ELSO_0ELNSN_7ScaleInE0ELSP_0EEEEEENS4_6LayoutISC_NS5_IJNSA_ILi0EEEST_ST_EEEEENS5_IJNS4_10UnderscoreESW_SW_EEEEENS4_13SM90_TMA_LOADENS4_14ComposedLayoutINS4_7SwizzleILi3ELi4ELi3EEENS4_18smem_ptr_flag_bitsILi16EEENSS_INS5_IJNSA_ILi8EEESE_EEENS5_IJSE_SB_EEEEEEEvNS4_8identityESZ_S19_vS1A_EENS_8epilogue10collective18CollectiveEpilogueINS1C_23Sm100TmaWarpSpecializedILi3ELi2ELi16ELb1ELb0EEEJSH_NS5_IJNSS_ISE_SB_EENSS_INSA_ILi32EEESB_EEEEESI_SJ_SI_SJ_NS1C_6fusion15FusionCallbacksIS1G_NS1L_17LinearCombinationISI_fSI_fLNS_15FloatRoundStyleE2EEESH_S1K_JEEENS4_5SM1004TMEM4LOAD26SM100_TMEM_LOAD_16dp256b4xESZ_NS10_INS11_ILi2ELi4ELi3EEES14_NSS_INS5_IJS15_S1I_EEENS5_IJS1I_SB_EEEEEEENS4_17SM75_U32x4_LDSM_NENS4_14SM90_TMA_STOREES1Z_NS4_17SM90_U32x4_STSM_NENS4_39AutoVectorizingCopyWithAssumedAlignmentILi128EEEEEEvvEEEEvNT_6ParamsE)
        /*0008*/ 	.word	0x00000058


	//----- nvinfo : EIATTR_FRAME_SIZE
	.align		4
.L_19:
        /*000c*/ 	.byte	0x04, 0x11
        /*000e*/ 	.short	(.L_21 - .L_20)
	.align		4
.L_20:
        /*0010*/ 	.word	index@($__internal_2_$__cuda_sm10x_tcgen05_guardrail_trap_unallocated_columns_being_dealloced)
        /*0014*/ 	.word	0x00000000


	//----- nvinfo : EIATTR_FRAME_SIZE
	.align		4
.L_21:
        /*0018*/ 	.byte	0x04, 0x11
        /*001a*/ 	.short	(.L_23 - .L_22)
	.align		4
.L_22:
        /*001c*/ 	.word	index@($__internal_1_$__cuda_sm10x_tcgen05_guardrail_trap_phase_invalid_during_alloc)
        /*0020*/ 	.word	0x00000000


	//----- nvinfo : EIATTR_FRAME_SIZE
	.align		4
.L_23:
        /*0024*/ 	.byte	0x04, 0x11
        /*0026*/ 	.short	(.L_25 - .L_24)
	.align		4
.L_24:
        /*0028*/ 	.word	index@($__internal_0_$__cuda_sm10x_tcgen05_guardrail_trap_col_being_dealloced_not_returned_by_alloc)
        /*002c*/ 	.word	0x00000000


	//----- nvinfo : EIATTR_FRAME_SIZE
	.align		4
.L_25:
        /*0030*/ 	.byte	0x04, 0x11
        /*0032*/ 	.short	(.L_27 - .L_26)
	.align		4
.L_26:
        /*0034*/ 	.word	index@(_ZN7cutlass13device_kernelINS_4gemm6kernel13GemmUniversalIN4cute5tupleIJiiiiEEENS1_10collective13CollectiveMmaINS1_35MainloopSm100TmaUmmaWarpSpecializedILi5ELi2ELi4ENS5_IJNS4_1CILi1EEESB_SB_EEEEENS5_IJNSA_ILi64EEENSA_ILi96EEENSA_ILi128EEEEEENS_6half_tENS5_IJlSB_lEEESI_SJ_NS4_8TiledMMAINS4_8MMA_AtomIJNS4_20SM100_MMA_F16BF16_SSISI_SI_fLi64ELi96ELNS4_4UMMA5MajorE0ELSO_0ELNSN_7ScaleInE0ELSP_0EEEEEENS4_6LayoutISC_NS5_IJNSA_ILi0EEEST_ST_EEEEENS5_IJNS4_10UnderscoreESW_SW_EEEEENS4_13SM90_TMA_LOADENS4_14ComposedLayoutINS4_7SwizzleILi3ELi4ELi3EEENS4_18smem_ptr_flag_bitsILi16EEENSS_INS5_IJNSA_ILi8EEESE_EEENS5_IJSE_SB_EEEEEEEvNS4_8identityESZ_S19_vS1A_EENS_8epilogue10collective18CollectiveEpilogueINS1C_23Sm100TmaWarpSpecializedILi3ELi2ELi16ELb1ELb0EEEJSH_NS5_IJNSS_ISE_SB_EENSS_INSA_ILi32EEESB_EEEEESI_SJ_SI_SJ_NS1C_6fusion15FusionCallbacksIS1G_NS1L_17LinearCombinationISI_fSI_fLNS_15FloatRoundStyleE2EEESH_S1K_JEEENS4_5SM1004TMEM4LOAD26SM100_TMEM_LOAD_16dp256b4xESZ_NS10_INS11_ILi2ELi4ELi3EEES14_NSS_INS5_IJS15_S1I_EEENS5_IJS1I_SB_EEEEEEENS4_17SM75_U32x4_LDSM_NENS4_14SM90_TMA_STOREES1Z_NS4_17SM90_U32x4_STSM_NENS4_39AutoVectorizingCopyWithAssumedAlignmentILi128EEEEEEvvEEEEvNT_6ParamsE)
        /*0038*/ 	.word	0x00000000


	//----- nvinfo : EIATTR_MIN_STACK_SIZE
	.align		4
.L_27:
        /*003c*/ 	.byte	0x04, 0x12
        /*003e*/ 	.short	(.L_29 - .L_28)
	.align		4
.L_28:
        /*0040*/ 	.word	index@(_ZN7cutlass13device_kernelINS_4gemm6kernel13GemmUniversalIN4cute5tupleIJiiiiEEENS1_10collective13CollectiveMmaINS1_35MainloopSm100TmaUmmaWarpSpecializedILi5ELi2ELi4ENS5_IJNS4_1CILi1EEESB_SB_EEEEENS5_IJNSA_ILi64EEENSA_ILi96EEENSA_ILi128EEEEEENS_6half_tENS5_IJlSB_lEEESI_SJ_NS4_8TiledMMAINS4_8MMA_AtomIJNS4_20SM100_MMA_F16BF16_SSISI_SI_fLi64ELi96ELNS4_4UMMA5MajorE0ELSO_0ELNSN_7ScaleInE0ELSP_0EEEEEENS4_6LayoutISC_NS5_IJNSA_ILi0EEEST_ST_EEEEENS5_IJNS4_10UnderscoreESW_SW_EEEEENS4_13SM90_TMA_LOADENS4_14ComposedLayoutINS4_7SwizzleILi3ELi4ELi3EEENS4_18smem_ptr_flag_bitsILi16EEENSS_INS5_IJNSA_ILi8EEESE_EEENS5_IJSE_SB_EEEEEEEvNS4_8identityESZ_S19_vS1A_EENS_8epilogue10collective18CollectiveEpilogueINS1C_23Sm100TmaWarpSpecializedILi3ELi2ELi16ELb1ELb0EEEJSH_NS5_IJNSS_ISE_SB_EENSS_INSA_ILi32EEESB_EEEEESI_SJ_SI_SJ_NS1C_6fusion15FusionCallbacksIS1G_NS1L_17LinearCombinationISI_fSI_fLNS_15FloatRoundStyleE2EEESH_S1K_JEEENS4_5SM1004TMEM4LOAD26SM100_TMEM_LOAD_16dp256b4xESZ_NS10_INS11_ILi2ELi4ELi3EEES14_NSS_INS5_IJS15_S1I_EEENS5_IJS1I_SB_EEEEEEENS4_17SM75_U32x4_LDSM_NENS4_14SM90_TMA_STOREES1Z_NS4_17SM90_U32x4_STSM_NENS4_39AutoVectorizingCopyWithAssumedAlignmentILi128EEEEEEvvEEEEvNT_6ParamsE)
        /*0044*/ 	.word	0x00000000
.L_29:


//--------------------- .nv.compat                --------------------------
	.section	.nv.compat,"",@"SHT_CUDA_COMPAT_INFO"
	.align	4
        /*0000*/ 	.byte	0x02, 0x09, 0x01, 0x00, 0x02, 0x02, 0x02, 0x00, 0x02, 0x05, 0x05, 0x00, 0x03, 0x07, 0x01, 0x01
        /*0010*/ 	.byte	0x02, 0x03, 0x01, 0x00, 0x02, 0x06, 0x01, 0x00, 0x04, 0x0b, 0x08, 0x00, 0x09, 0x00, 0x00, 0x00
        /*0020*/ 	.byte	0x00, 0x00, 0x00, 0x00


//--------------------- .nv.info._ZN7cutlass13device_kernelINS_4gemm6kernel13GemmUniversalIN4cute5tupleIJiiiiEEENS1_10collective13CollectiveMmaINS1_35MainloopSm100TmaUmmaWarpSpecializedILi5ELi2ELi4ENS5_IJNS4_1CILi1EEESB_SB_EEEEENS5_IJNSA_ILi64EEENSA_ILi96EEENSA_ILi128EEEEEENS_6half_tENS5_IJlSB_lEEESI_SJ_NS4_8TiledMMAINS4_8MMA_AtomIJNS4_20SM100_MMA_F16BF16_SSISI_SI_fLi64ELi96ELNS4_4UMMA5MajorE0ELSO_0ELNSN_7ScaleInE0ELSP_0EEEEEENS4_6LayoutISC_NS5_IJNSA_ILi0EEEST_ST_EEEEENS5_IJNS4_10UnderscoreESW_SW_EEEEENS4_13SM90_TMA_LOADENS4_14ComposedLayoutINS4_7SwizzleILi3ELi4ELi3EEENS4_18smem_ptr_flag_bitsILi16EEENSS_INS5_IJNSA_ILi8EEESE_EEENS5_IJSE_SB_EEEEEEEvNS4_8identityESZ_S19_vS1A_EENS_8epilogue10collective18CollectiveEpilogueINS1C_23Sm100TmaWarpSpecializedILi3ELi2ELi16ELb1ELb0EEEJSH_NS5_IJNSS_ISE_SB_EENSS_INSA_ILi32EEESB_EEEEESI_SJ_SI_SJ_NS1C_6fusion15FusionCallbacksIS1G_NS1L_17LinearCombinationISI_fSI_fLNS_15FloatRoundStyleE2EEESH_S1K_JEEENS4_5SM1004TMEM4LOAD26SM100_TMEM_LOAD_16dp256b4xESZ_NS10_INS11_ILi2ELi4ELi3EEES14_NSS_INS5_IJS15_S1I_EEENS5_IJS1I_SB_EEEEEEENS4_17SM75_U32x4_LDSM_NENS4_14SM90_TMA_STOREES1Z_NS4_17SM90_U32x4_STSM_NENS4_39AutoVectorizingCopyWithAssumedAlignmentILi128EEEEEEvvEEEEvNT_6ParamsE --------------------------
	.section	.nv.info._ZN7cutlass13device_kernelINS_4gemm6kernel13GemmUniversalIN4cute5tupleIJiiiiEEENS1_10collective13CollectiveMmaINS1_35MainloopSm100TmaUmmaWarpSpecializedILi5ELi2ELi4ENS5_IJNS4_1CILi1EEESB_SB_EEEEENS5_IJNSA_ILi64EEENSA_ILi96EEENSA_ILi128EEEEEENS_6half_tENS5_IJlSB_lEEESI_SJ_NS4_8TiledMMAINS4_8MMA_AtomIJNS4_20SM100_MMA_F16BF16_SSISI_SI_fLi64ELi96ELNS4_4UMMA5MajorE0ELSO_0ELNSN_7ScaleInE0ELSP_0EEEEEENS4_6LayoutISC_NS5_IJNSA_ILi0EEEST_ST_EEEEENS5_IJNS4_10UnderscoreESW_SW_EEEEENS4_13SM90_TMA_LOADENS4_14ComposedLayoutINS4_7SwizzleILi3ELi4ELi3EEENS4_18smem_ptr_flag_bitsILi16EEENSS_INS5_IJNSA_ILi8EEESE_EEENS5_IJSE_SB_EEEEEEEvNS4_8identityESZ_S19_vS1A_EENS_8epilogue10collective18CollectiveEpilogueINS1C_23Sm100TmaWarpSpecializedILi3ELi2ELi16ELb1ELb0EEEJSH_NS5_IJNSS_ISE_SB_EENSS_INSA_ILi32EEESB_EEEEESI_SJ_SI_SJ_NS1C_6fusion15FusionCallbacksIS1G_NS1L_17LinearCombinationISI_fSI_fLNS_15FloatRoundStyleE2EEESH_S1K_JEEENS4_5SM1004TMEM4LOAD26SM100_TMEM_LOAD_16dp256b4xESZ_NS10_INS11_ILi2ELi4ELi3EEES14_NSS_INS5_IJS15_S1I_EEENS5_IJS1I_SB_EEEEEEENS4_17SM75_U32x4_LDSM_NENS4_14SM90_TMA_STOREES1Z_NS4_17SM90_U32x4_STSM_NENS4_39AutoVectorizingCopyWithAssumedAlignmentILi128EEEEEEvvEEEEvNT_6ParamsE,"",@"SHT_CUDA_INFO"
	.sectionflags	@""
	.align	4


	//----- nvinfo : EIATTR_CUDA_API_VERSION
	.align		4
        /*0000*/ 	.byte	0x04, 0x37
        /*0002*/ 	.short	(.L_31 - .L_30)
.L_30:
        /*0004*/ 	.word	0x00000082


	//----- nvinfo : EIATTR_KPARAM_INFO
	.align		4
.L_31:
        /*0008*/ 	.byte	0x04, 0x17
        /*000a*/ 	.short	(.L_33 - .L_32)
.L_32:
        /*000c*/ 	.word	0x00000000
        /*0010*/ 	.short	0x0000
        /*0012*/ 	.short	0x0000
        /*0014*/ 	.byte	0x00, 0xf0, 0x01, 0x20


	//----- nvinfo : EIATTR_AT_ENTRY_FRAGMENTS
	.align		4
.L_33:
        /*0018*/ 	.byte	0x04, 0x4f
        /*001a*/ 	.short	(.L_35 - .L_34)


	//   ....[0]....
.L_34:
        /*001c*/ 	.word	0x00000006


	//----- nvinfo : EIATTR_RESERVED_SMEM_USED
	.align		4
.L_35:
        /*0020*/ 	.byte	0x01, 0x41
	.zero		2


	//----- nvinfo : EIATTR_SPARSE_MMA_MASK
	.align		4
        /*0024*/ 	.byte	0x03, 0x50
        /*0026*/ 	.short	0x0000


	//----- nvinfo : EIATTR_TCGEN05_1CTA_USED
	.align		4
        /*0028*/ 	.byte	0x01, 0x51
	.zero		2


	//----- nvinfo : EIATTR_MAXREG_COUNT
	.align		4
        /*002c*/ 	.byte	0x03, 0x1b
        /*002e*/ 	.short	0x00ff


	//----- nvinfo : EIATTR_NUM_BARRIERS
	.align		4
        /*0030*/ 	.byte	0x02, 0x4c
        /*0032*/ 	.byte	0x07
	.zero		1


	//----- nvinfo : EIATTR_EXTERNS
	.align		4
        /*0034*/ 	.byte	0x04, 0x0f
        /*0036*/ 	.short	(.L_37 - .L_36)


	//   ....[0]....
	.align		4
.L_36:
        /*0038*/ 	.word	index@(__assertfail)


	//----- nvinfo : EIATTR_MERCURY_ISA_VERSION
	.align		4
.L_37:
        /*003c*/ 	.byte	0x03, 0x5f
        /*003e*/ 	.short	0x0101


	//----- nvinfo : EIATTR_INT_WARP_WIDE_INSTR_OFFSETS
	.align		4
        /*0040*/ 	.byte	0x04, 0x31
        /*0042*/ 	.short	(.L_39 - .L_38)


	//   ....[0]....
.L_38:
        /*0044*/ 	.word	0x00001f50


	//   ....[1]....
        /*0048*/ 	.word	0x00003c40


	//   ....[2]....
        /*004c*/ 	.word	0x00003c60


	//   ....[3]....
        /*0050*/ 	.word	0x00003c90


	//   ....[4]....
        /*0054*/ 	.word	0x000045c0


	//   ....[5]....
        /*0058*/ 	.word	0x00004630


	//   ....[6]....
        /*005c*/ 	.word	0x00004730


	//   ....[7]....
        /*0060*/ 	.word	0x000047c0


	//   ....[8]....
        /*0064*/ 	.word	0x000049a0


	//   ....[9]....
        /*0068*/ 	.word	0x00004b00


	//----- nvinfo : EIATTR_COOP_GROUP_MASK_REGIDS
	.align		4
.L_39:
        /*006c*/ 	.byte	0x04, 0x29
        /*006e*/ 	.short	(.L_41 - .L_40)


	//   ....[0]....
.L_40:
        /*0070*/ 	.word	0xffffffff


	//   ....[1]....
        /*0074*/ 	.word	0xffffffff


	//   ....[2]....
        /*0078*/ 	.word	0xffffffff


	//   ....[3]....
        /*007c*/ 	.word	0xffffffff


	//   ....[4]....
        /*0080*/ 	.word	0xffffffff


	//   ....[5]....
        /*0084*/ 	.word	0xffffffff


	//   ....[6]....
        /*0088*/ 	.word	0xffffffff


	//   ....[7]....
        /*008c*/ 	.word	0xffffffff


	//   ....[8]....
        /*0090*/ 	.word	0xffffffff


	//   ....[9]....
        /*0094*/ 	.word	0xffffffff


	//   ....[10]....
        /*0098*/ 	.word	0xffffffff


	//   ....[11]....
        /*009c*/ 	.word	0xffffffff


	//   ....[12]....
        /*00a0*/ 	.word	0xffffffff


	//----- nvinfo : EIATTR_COOP_GROUP_INSTR_OFFSETS
	.align		4
.L_41:
        /*00a4*/ 	.byte	0x04, 0x28
        /*00a6*/ 	.short	(.L_43 - .L_42)


	//   ....[0]....
.L_42:
        /*00a8*/ 	.word	0x00000090


	//   ....[1]....
        /*00ac*/ 	.word	0x000004d0


	//   ....[2]....
        /*00b0*/ 	.word	0x00000660


	//   ....[3]....
        /*00b4*/ 	.word	0x000007e0


	//   ....[4]....
        /*00b8*/ 	.word	0x000008e0


	//   ....[5]....
        /*00bc*/ 	.word	0x00000a50


	//   ....[6]....
        /*00c0*/ 	.word	0x00000bf0


	//   ....[7]....
        /*00c4*/ 	.word	0x00001e30


	//   ....[8]....
        /*00c8*/ 	.word	0x00002ca0


	//   ....[9]....
        /*00cc*/ 	.word	0x00002eb0


	//   ....[10]....
        /*00d0*/ 	.word	0x00002ee0


	//   ....[11]....
        /*00d4*/ 	.word	0x00003b20


	//   ....[12]....
        /*00d8*/ 	.word	0x00003d50


	//----- nvinfo : EIATTR_VRC_CTA_INIT_COUNT
	.align		4
.L_43:
        /*00dc*/ 	.byte	0x02, 0x4a
        /*00de*/ 	.byte	0x80
	.zero		1


	//----- nvinfo : EIATTR_SYSCALL_OFFSETS
	.align		4
        /*00e0*/ 	.byte	0x04, 0x46
        /*00e2*/ 	.short	(.L_45 - .L_44)


	//   ....[0]....
.L_44:
        /*00e4*/ 	.word	0x00005590


	//   ....[1]....
        /*00e8*/ 	.word	0x00005680


	//   ....[2]....
        /*00ec*/ 	.word	0x00005dd0


	//   ....[3]....
        /*00f0*/ 	.word	0x00006690


	//   ....[4]....
        /*00f4*/ 	.word	0x00006f30


	//----- nvinfo : EIATTR_MBARRIER_INSTR_OFFSETS
	.align		4
.L_45:
        /*00f8*/ 	.byte	0x04, 0x39
        /*00fa*/ 	.short	(.L_47 - .L_46)


	//   ....[0]....
.L_46:
        /*00fc*/ 	.word	0x000005b0
        /*0100*/ 	.word	0x000000ff
        /*0104*/ 	.word	0x00000000
        /*0108*/ 	.short	0x0100
        /*010a*/ 	.byte	0x05
	.zero		1


	//   ....[1]....
        /*010c*/ 	.word	0x000005c0
        /*0110*/ 	.word	0x000000ff
        /*0114*/ 	.word	0x00000028
        /*0118*/ 	.short	0x0100
        /*011a*/ 	.byte	0x05
	.zero		1


	//   ....[2]....
        /*011c*/ 	.word	0x000005d0
        /*0120*/ 	.word	0x000000ff
        /*0124*/ 	.word	0x00000008
        /*0128*/ 	.short	0x0100
        /*012a*/ 	.byte	0x05
	.zero		1


	//   ....[3]....
        /*012c*/ 	.word	0x000005e0
        /*0130*/ 	.word	0x000000ff
        /*0134*/ 	.word	0x00000030
        /*0138*/ 	.short	0x0100
        /*013a*/ 	.byte	0x05
	.zero		1


	//   ....[4]....
        /*013c*/ 	.word	0x000005f0
        /*0140*/ 	.word	0x000000ff
        /*0144*/ 	.word	0x00000010
        /*0148*/ 	.short	0x0100
        /*014a*/ 	.byte	0x05
	.zero		1


	//   ....[5]....
        /*014c*/ 	.word	0x00000600
        /*0150*/ 	.word	0x000000ff
        /*0154*/ 	.word	0x00000038
        /*0158*/ 	.short	0x0100
        /*015a*/ 	.byte	0x05
	.zero		1


	//   ....[6]....
        /*015c*/ 	.word	0x00000610
        /*0160*/ 	.word	0x000000ff
        /*0164*/ 	.word	0x00000018
        /*0168*/ 	.short	0x0100
        /*016a*/ 	.byte	0x05
	.zero		1


	//   ....[7]....
        /*016c*/ 	.word	0x00000620
        /*0170*/ 	.word	0x000000ff
        /*0174*/ 	.word	0x00000040
        /*0178*/ 	.short	0x0100
        /*017a*/ 	.byte	0x05
	.zero		1


	//   ....[8]....
        /*017c*/ 	.word	0x00000630
        /*0180*/ 	.word	0x000000ff
        /*0184*/ 	.word	0x00000020
        /*0188*/ 	.short	0x0100
        /*018a*/ 	.byte	0x05
	.zero		1


	//   ....[9]....
        /*018c*/ 	.word	0x00000640
        /*0190*/ 	.word	0x000000ff
        /*0194*/ 	.word	0x00000048
        /*0198*/ 	.short	0x0100
        /*019a*/ 	.byte	0x05
	.zero		1


	//   ....[10]....
        /*019c*/ 	.word	0x00000770
        /*01a0*/ 	.word	0x000000ff
        /*01a4*/ 	.word	0x00000050
        /*01a8*/ 	.short	0x0100
        /*01aa*/ 	.byte	0x07
	.zero		1


	//   ....[11]....
        /*01ac*/ 	.word	0x00000780
        /*01b0*/ 	.word	0x000000ff
        /*01b4*/ 	.word	0x00000068
        /*01b8*/ 	.short	0x0100
        /*01ba*/ 	.byte	0x07
	.zero		1


	//   ....[12]....
        /*01bc*/ 	.word	0x00000790
        /*01c0*/ 	.word	0x000000ff
        /*01c4*/ 	.word	0x00000058
        /*01c8*/ 	.short	0x0100
        /*01ca*/ 	.byte	0x07
	.zero		1


	//   ....[13]....
        /*01cc*/ 	.word	0x000007a0
        /*01d0*/ 	.word	0x000000ff
        /*01d4*/ 	.word	0x00000070
        /*01d8*/ 	.short	0x0100
        /*01da*/ 	.byte	0x07
	.zero		1


	//   ....[14]....
        /*01dc*/ 	.word	0x000007b0
        /*01e0*/ 	.word	0x000000ff
        /*01e4*/ 	.word	0x00000060
        /*01e8*/ 	.short	0x0100
        /*01ea*/ 	.byte	0x07
	.zero		1


	//   ....[15]....
        /*01ec*/ 	.word	0x000007c0
        /*01f0*/ 	.word	0x000000ff
        /*01f4*/ 	.word	0x00000078
        /*01f8*/ 	.short	0x0100
        /*01fa*/ 	.byte	0x07
	.zero		1


	//   ....[16]....
        /*01fc*/ 	.word	0x000008b0
        /*0200*/ 	.word	0x000000ff
        /*0204*/ 	.word	0x00000080
        /*0208*/ 	.short	0x0100
        /*020a*/ 	.byte	0x05
	.zero		1


	//   ....[17]....
        /*020c*/ 	.word	0x000008c0
        /*0210*/ 	.word	0x000000ff
        /*0214*/ 	.word	0x00000088
        /*0218*/ 	.short	0x0100
        /*021a*/ 	.byte	0x05
	.zero		1


	//   ....[18]....
        /*021c*/ 	.word	0x00000a00
        /*0220*/ 	.word	0x000000ff
        /*0224*/ 	.word	0x00000090
        /*0228*/ 	.short	0x0100
        /*022a*/ 	.byte	0x05
	.zero		1


	//   ....[19]....
        /*022c*/ 	.word	0x00000a10
        /*0230*/ 	.word	0x000000ff
        /*0234*/ 	.word	0x000000a0
        /*0238*/ 	.short	0x0100
        /*023a*/ 	.byte	0x05
	.zero		1


	//   ....[20]....
        /*023c*/ 	.word	0x00000a20
        /*0240*/ 	.word	0x000000ff
        /*0244*/ 	.word	0x00000098
        /*0248*/ 	.short	0x0100
        /*024a*/ 	.byte	0x05
	.zero		1


	//   ....[21]....
        /*024c*/ 	.word	0x00000a30
        /*0250*/ 	.word	0x000000ff
        /*0254*/ 	.word	0x000000a8
        /*0258*/ 	.short	0x0100
        /*025a*/ 	.byte	0x05
	.zero		1


	//   ....[22]....
        /*025c*/ 	.word	0x00000b60
        /*0260*/ 	.word	0x000000ff
        /*0264*/ 	.word	0x000000b0
        /*0268*/ 	.short	0x0100
        /*026a*/ 	.byte	0x07
	.zero		1


	//   ....[23]....
        /*026c*/ 	.word	0x00000b70
        /*0270*/ 	.word	0x000000ff
        /*0274*/ 	.word	0x000000d0
        /*0278*/ 	.short	0x0100
        /*027a*/ 	.byte	0x07
	.zero		1


	//   ....[24]....
        /*027c*/ 	.word	0x00000b80
        /*0280*/ 	.word	0x000000ff
        /*0284*/ 	.word	0x000000b8
        /*0288*/ 	.short	0x0100
        /*028a*/ 	.byte	0x07
	.zero		1


	//   ....[25]....
        /*028c*/ 	.word	0x00000b90
        /*0290*/ 	.word	0x000000ff
        /*0294*/ 	.word	0x000000d8
        /*0298*/ 	.short	0x0100
        /*029a*/ 	.byte	0x07
	.zero		1


	//   ....[26]....
        /*029c*/ 	.word	0x00000ba0
        /*02a0*/ 	.word	0x000000ff
        /*02a4*/ 	.word	0x000000c0
        /*02a8*/ 	.short	0x0100
        /*02aa*/ 	.byte	0x07
	.zero		1


	//   ....[27]....
        /*02ac*/ 	.word	0x00000bb0
        /*02b0*/ 	.word	0x000000ff
        /*02b4*/ 	.word	0x000000e0
        /*02b8*/ 	.short	0x0100
        /*02ba*/ 	.byte	0x07
	.zero		1


	//   ....[28]....
        /*02bc*/ 	.word	0x00000bc0
        /*02c0*/ 	.word	0x000000ff
        /*02c4*/ 	.word	0x000000c8
        /*02c8*/ 	.short	0x0100
        /*02ca*/ 	.byte	0x07
	.zero		1


	//   ....[29]....
        /*02cc*/ 	.word	0x00000bd0
        /*02d0*/ 	.word	0x000000ff
        /*02d4*/ 	.word	0x000000e8
        /*02d8*/ 	.short	0x0100
        /*02da*/ 	.byte	0x07
	.zero		1


	//   ....[30]....
        /*02dc*/ 	.word	0x00000cc0
        /*02e0*/ 	.word	0x000000ff
        /*02e4*/ 	.word	0x000000f0
        /*02e8*/ 	.short	0x0100
        /*02ea*/ 	.byte	0x05
	.zero		1


	//   ....[31]....
        /*02ec*/ 	.word	0x00000cd0
        /*02f0*/ 	.word	0x000000ff
        /*02f4*/ 	.word	0x00000100
        /*02f8*/ 	.short	0x0100
        /*02fa*/ 	.byte	0x05
	.zero		1


	//   ....[32]....
        /*02fc*/ 	.word	0x00000ce0
        /*0300*/ 	.word	0x000000ff
        /*0304*/ 	.word	0x000000f8
        /*0308*/ 	.short	0x0100
        /*030a*/ 	.byte	0x05
	.zero		1


	//   ....[33]....
        /*030c*/ 	.word	0x00000cf0
        /*0310*/ 	.word	0x000000ff
        /*0314*/ 	.word	0x00000108
        /*0318*/ 	.short	0x0100
        /*031a*/ 	.byte	0x05
	.zero		1


	//   ....[34]....
        /*031c*/ 	.word	0x000015d0
        /*0320*/ 	.word	0x00000003
        /*0324*/ 	.word	0x00000100
        /*0328*/ 	.short	0x010a
        /*032a*/ 	.byte	0xff
	.zero		1


	//   ....[35]....
        /*032c*/ 	.word	0x00001600
        /*0330*/ 	.word	0x00000003
        /*0334*/ 	.word	0x000000f0
        /*0338*/ 	.short	0x0101
        /*033a*/ 	.byte	0xff
	.zero		1


	//   ....[36]....
        /*033c*/ 	.word	0x000016d0
        /*0340*/ 	.word	0x000000ff
        /*0344*/ 	.word	0x00000028
        /*0348*/ 	.short	0x010a
        /*034a*/ 	.byte	0x05
	.zero		1


	//   ....[37]....
        /*034c*/ 	.word	0x00001770
        /*0350*/ 	.word	0x000000ff
        /*0354*/ 	.word	0x00000028
        /*0358*/ 	.short	0x010a
        /*035a*/ 	.byte	0x21
	.zero		1


	//   ....[38]....
        /*035c*/ 	.word	0x000018c0
        /*0360*/ 	.word	0x000000ff
        /*0364*/ 	.word	0x00000028
        /*0368*/ 	.short	0x010a
        /*036a*/ 	.byte	0x08
	.zero		1


	//   ....[39]....
        /*036c*/ 	.word	0x00001a90
        /*0370*/ 	.word	0x000000ff
        /*0374*/ 	.word	0x00000088
        /*0378*/ 	.short	0x0101
        /*037a*/ 	.byte	0x04
	.zero		1


	//   ....[40]....
        /*037c*/ 	.word	0x00001ab0
        /*0380*/ 	.word	0x000000ff
        /*0384*/ 	.word	0x00000028
        /*0388*/ 	.short	0x010a
        /*038a*/ 	.byte	0x05
	.zero		1


	//   ....[41]....
        /*038c*/ 	.word	0x00001b30
        /*0390*/ 	.word	0x000000ff
        /*0394*/ 	.word	0x00000028
        /*0398*/ 	.short	0x010a
        /*039a*/ 	.byte	0x21
	.zero		1


	//   ....[42]....
        /*039c*/ 	.word	0x00001c90
        /*03a0*/ 	.word	0x000000ff
        /*03a4*/ 	.word	0x00000028
        /*03a8*/ 	.short	0x010a
        /*03aa*/ 	.byte	0x08
	.zero		1


	//   ....[43]....
        /*03ac*/ 	.word	0x00001e60
        /*03b0*/ 	.word	0x00000002
        /*03b4*/ 	.word	0x00000090
        /*03b8*/ 	.short	0x010a
        /*03ba*/ 	.byte	0xff
	.zero		1


	//   ....[44]....
        /*03bc*/ 	.word	0x00001f20
        /*03c0*/ 	.word	0x00000002
        /*03c4*/ 	.word	0x00000000
        /*03c8*/ 	.short	0x0101
        /*03ca*/ 	.byte	0xff
	.zero		1


	//   ....[45]....
        /*03cc*/ 	.word	0x00002480
        /*03d0*/ 	.word	0x000000ff
        /*03d4*/ 	.word	0x00000000
        /*03d8*/ 	.short	0x010a
        /*03da*/ 	.byte	0x05
	.zero		1


	//   ....[46]....
        /*03dc*/ 	.word	0x00002510
        /*03e0*/ 	.word	0x000000ff
        /*03e4*/ 	.word	0x00000000
        /*03e8*/ 	.short	0x010a
        /*03ea*/ 	.byte	0x05
	.zero		1


	//   ....[47]....
        /*03ec*/ 	.word	0x000025a0
        /*03f0*/ 	.word	0x000000ff
        /*03f4*/ 	.word	0x00000000
        /*03f8*/ 	.short	0x010a
        /*03fa*/ 	.byte	0x05
	.zero		1


	//   ....[48]....
        /*03fc*/ 	.word	0x00002630
        /*0400*/ 	.word	0x000000ff
        /*0404*/ 	.word	0x00000000
        /*0408*/ 	.short	0x010a
        /*040a*/ 	.byte	0x05
	.zero		1


	//   ....[49]....
        /*040c*/ 	.word	0x000026d0
        /*0410*/ 	.word	0x00000000
        /*0414*/ 	.word	0x00000000
        /*0418*/ 	.short	0x010a
        /*041a*/ 	.byte	0xff
	.zero		1


	//   ....[50]....
        /*041c*/ 	.word	0x000027f0
        /*0420*/ 	.word	0x00000000
        /*0424*/ 	.word	0x000000f0
        /*0428*/ 	.short	0x010a
        /*042a*/ 	.byte	0xff
	.zero		1


	//   ....[51]....
        /*042c*/ 	.word	0x00002850
        /*0430*/ 	.word	0x00000004
        /*0434*/ 	.word	0x00000000
        /*0438*/ 	.short	0x0101
        /*043a*/ 	.byte	0xff
	.zero		1


	//   ....[52]....
        /*043c*/ 	.word	0x00002870
        /*0440*/ 	.word	0x000000ff
        /*0444*/ 	.word	0x000000a0
        /*0448*/ 	.short	0x010a
        /*044a*/ 	.byte	0x05
	.zero		1


	//   ....[53]....
        /*044c*/ 	.word	0x00002990
        /*0450*/ 	.word	0x00000000
        /*0454*/ 	.word	0x00000090
        /*0458*/ 	.short	0x010a
        /*045a*/ 	.byte	0xff
	.zero		1


	//   ....[54]....
        /*045c*/ 	.word	0x00002aa0
        /*0460*/ 	.word	0x00000000
        /*0464*/ 	.word	0x00000000
        /*0468*/ 	.short	0x0101
        /*046a*/ 	.byte	0xff
	.zero		1


	//   ....[55]....
        /*046c*/ 	.word	0x00002b30
        /*0470*/ 	.word	0x000000ff
        /*0474*/ 	.word	0x000000a0
        /*0478*/ 	.short	0x0106
        /*047a*/ 	.byte	0x05
	.zero		1


	//   ....[56]....
        /*047c*/ 	.word	0x00002b50
        /*0480*/ 	.word	0x000000ff
        /*0484*/ 	.word	0x000000a0
        /*0488*/ 	.short	0x010a
        /*048a*/ 	.byte	0x05
	.zero		1


	//   ....[57]....
        /*048c*/ 	.word	0x00002be0
        /*0490*/ 	.word	0x000000ff
        /*0494*/ 	.word	0x000000a0
        /*0498*/ 	.short	0x0106
        /*049a*/ 	.byte	0x04
	.zero		1


	//   ....[58]....
        /*049c*/ 	.word	0x00002c20
        /*04a0*/ 	.word	0x00000000
        /*04a4*/ 	.word	0x000000a0
        /*04a8*/ 	.short	0x010a
        /*04aa*/ 	.byte	0xff
	.zero		1


	//   ....[59]....
        /*04ac*/ 	.word	0x000031e0
        /*04b0*/ 	.word	0x00000000
        /*04b4*/ 	.word	0x00000090
        /*04b8*/ 	.short	0x010a
        /*04ba*/ 	.byte	0xff
	.zero		1


	//   ....[60]....
        /*04bc*/ 	.word	0x000032f0
        /*04c0*/ 	.word	0x00000003
        /*04c4*/ 	.word	0x00000000
        /*04c8*/ 	.short	0x0101
        /*04ca*/ 	.byte	0xff
	.zero		1


	//   ....[61]....
        /*04cc*/ 	.word	0x00003300
        /*04d0*/ 	.word	0x000000ff
        /*04d4*/ 	.word	0x00000000
        /*04d8*/ 	.short	0x010a
        /*04da*/ 	.byte	0x05
	.zero		1


	//   ....[62]....
        /*04dc*/ 	.word	0x00003370
        /*04e0*/ 	.word	0x000000ff
        /*04e4*/ 	.word	0x000000d0
        /*04e8*/ 	.short	0x010a
        /*04ea*/ 	.byte	0x0e
	.zero		1


	//   ....[63]....
        /*04ec*/ 	.word	0x00003440
        /*04f0*/ 	.word	0x000000ff
        /*04f4*/ 	.word	0x00000000
        /*04f8*/ 	.short	0x010a
        /*04fa*/ 	.byte	0x13
	.zero		1


	//   ....[64]....
        /*04fc*/ 	.word	0x00003570
        /*0500*/ 	.word	0x000000ff
        /*0504*/ 	.word	0x00000000
        /*0508*/ 	.short	0x010a
        /*050a*/ 	.byte	0x24
	.zero		1


	//   ....[65]....
        /*050c*/ 	.word	0x00003950
        /*0510*/ 	.word	0x000000ff
        /*0514*/ 	.word	0x00000000
        /*0518*/ 	.short	0x010a
        /*051a*/ 	.byte	0x05
	.zero		1


	//   ....[66]....
        /*051c*/ 	.word	0x000039e0
        /*0520*/ 	.word	0x000000ff
        /*0524*/ 	.word	0x00000000
        /*0528*/ 	.short	0x010a
        /*052a*/ 	.byte	0x05
	.zero		1


	//   ....[67]....
        /*052c*/ 	.word	0x00003a70
        /*0530*/ 	.word	0x000000ff
        /*0534*/ 	.word	0x00000000
        /*0538*/ 	.short	0x010a
        /*053a*/ 	.byte	0x05
	.zero		1


	//   ....[68]....
        /*053c*/ 	.word	0x00003b00
        /*0540*/ 	.word	0x000000ff
        /*0544*/ 	.word	0x00000000
        /*0548*/ 	.short	0x010a
        /*054a*/ 	.byte	0x06
	.zero		1


	//   ....[69]....
        /*054c*/ 	.word	0x00003f70
        /*0550*/ 	.word	0x00000000
        /*0554*/ 	.word	0x00000090
        /*0558*/ 	.short	0x010a
        /*055a*/ 	.byte	0xff
	.zero		1


	//   ....[70]....
        /*055c*/ 	.word	0x00004030
        /*0560*/ 	.word	0x00000000
        /*0564*/ 	.word	0x00000000
        /*0568*/ 	.short	0x0101
        /*056a*/ 	.byte	0xff
	.zero		1


	//   ....[71]....
        /*056c*/ 	.word	0x00004350
        /*0570*/ 	.word	0x000000ff
        /*0574*/ 	.word	0x00000088
        /*0578*/ 	.short	0x010a
        /*057a*/ 	.byte	0x07
	.zero		1


	//   ....[72]....
        /*057c*/ 	.word	0x00004540
        /*0580*/ 	.word	0x000000ff
        /*0584*/ 	.word	0x00000068
        /*0588*/ 	.short	0x010a
        /*058a*/ 	.byte	0x07
	.zero		1


	//   ....[73]....
        /*058c*/ 	.word	0x000046d0
        /*0590*/ 	.word	0x000000ff
        /*0594*/ 	.word	0x00000050
        /*0598*/ 	.short	0x010b
        /*059a*/ 	.byte	0x07
	.zero		1


	//   ....[74]....
        /*059c*/ 	.word	0x000046e0
        /*05a0*/ 	.word	0x000000ff
        /*05a4*/ 	.word	0x00000000
        /*05a8*/ 	.short	0x0101
        /*05aa*/ 	.byte	0x08
	.zero		1


	//   ....[75]....
        /*05ac*/ 	.word	0x000046f0
        /*05b0*/ 	.word	0x000000ff
        /*05b4*/ 	.word	0x00000070
        /*05b8*/ 	.short	0x010a
        /*05ba*/ 	.byte	0x07
	.zero		1


	//   ....[76]....
        /*05bc*/ 	.word	0x00004890
        /*05c0*/ 	.word	0x000000ff
        /*05c4*/ 	.word	0x00000058
        /*05c8*/ 	.short	0x010b
        /*05ca*/ 	.byte	0x07
	.zero		1


	//   ....[77]....
        /*05cc*/ 	.word	0x00004900
        /*05d0*/ 	.word	0x000000ff
        /*05d4*/ 	.word	0x00000000
        /*05d8*/ 	.short	0x0101
        /*05da*/ 	.byte	0x08
	.zero		1


	//   ....[78]....
        /*05dc*/ 	.word	0x00004930
        /*05e0*/ 	.word	0x000000ff
        /*05e4*/ 	.word	0x00000078
        /*05e8*/ 	.short	0x010a
        /*05ea*/ 	.byte	0x07
	.zero		1


	//   ....[79]....
        /*05ec*/ 	.word	0x00004b40
        /*05f0*/ 	.word	0x000000ff
        /*05f4*/ 	.word	0x00000060
        /*05f8*/ 	.short	0x010b
        /*05fa*/ 	.byte	0x07
	.zero		1


	//   ....[80]....
        /*05fc*/ 	.word	0x00004b60
        /*0600*/ 	.word	0x000000ff
        /*0604*/ 	.word	0x00000000
        /*0608*/ 	.short	0x0101
        /*060a*/ 	.byte	0x0d
	.zero		1


	//   ....[81]....
        /*060c*/ 	.word	0x00004b90
        /*0610*/ 	.word	0x000000ff
        /*0614*/ 	.word	0x00000068
        /*0618*/ 	.short	0x010a
        /*061a*/ 	.byte	0x07
	.zero		1


	//   ....[82]....
        /*061c*/ 	.word	0x00004bb0
        /*0620*/ 	.word	0x000000ff
        /*0624*/ 	.word	0x00000070
        /*0628*/ 	.short	0x010a
        /*062a*/ 	.byte	0x07
	.zero		1


	//   ....[83]....
        /*062c*/ 	.word	0x00004bf0
        /*0630*/ 	.word	0x00000000
        /*0634*/ 	.word	0x00000078
        /*0638*/ 	.short	0x010a
        /*063a*/ 	.byte	0xff
	.zero		1


	//   ....[84]....
        /*063c*/ 	.word	0x00004f50
        /*0640*/ 	.word	0x00000000
        /*0644*/ 	.word	0x00000090
        /*0648*/ 	.short	0x010a
        /*064a*/ 	.byte	0xff
	.zero		1


	//   ....[85]....
        /*064c*/ 	.word	0x00005060
        /*0650*/ 	.word	0x00000000
        /*0654*/ 	.word	0x00000000
        /*0658*/ 	.short	0x0101
        /*065a*/ 	.byte	0xff
	.zero		1


	//   ....[86]....
        /*065c*/ 	.word	0x00005ab0
        /*0660*/ 	.word	0x000000ff
        /*0664*/ 	.word	0x00000050
        /*0668*/ 	.short	0x010a
        /*066a*/ 	.byte	0x30
	.zero		1


	//   ....[87]....
        /*066c*/ 	.word	0x00005b20
        /*0670*/ 	.word	0x0000004f
        /*0674*/ 	.word	0x000000b0
        /*0678*/ 	.short	0x010a
        /*067a*/ 	.byte	0xff
	.zero		1


	//   ....[88]....
        /*067c*/ 	.word	0x00005bd0
        /*0680*/ 	.word	0x000000ff
        /*0684*/ 	.word	0x00000050
        /*0688*/ 	.short	0x010a
        /*068a*/ 	.byte	0x30
	.zero		1


	//   ....[89]....
        /*068c*/ 	.word	0x00005cb0
        /*0690*/ 	.word	0x0000004f
        /*0694*/ 	.word	0x000000b0
        /*0698*/ 	.short	0x010a
        /*069a*/ 	.byte	0xff
	.zero		1


	//   ....[90]....
        /*069c*/ 	.word	0x000063f0
        /*06a0*/ 	.word	0x00000000
        /*06a4*/ 	.word	0x00000000
        /*06a8*/ 	.short	0x0101
        /*06aa*/ 	.byte	0xff
	.zero		1


	//   ....[91]....
        /*06ac*/ 	.word	0x00006400
        /*06b0*/ 	.word	0x00000003
        /*06b4*/ 	.word	0x00000050
        /*06b8*/ 	.short	0x010a
        /*06ba*/ 	.byte	0xff
	.zero		1


	//   ....[92]....
        /*06bc*/ 	.word	0x000064c0
        /*06c0*/ 	.word	0x00000003
        /*06c4*/ 	.word	0x00000050
        /*06c8*/ 	.short	0x010a
        /*06ca*/ 	.byte	0xff
	.zero		1


	//   ....[93]....
        /*06cc*/ 	.word	0x00006c90
        /*06d0*/ 	.word	0x00000000
        /*06d4*/ 	.word	0x00000000
        /*06d8*/ 	.short	0x0101
        /*06da*/ 	.byte	0xff
	.zero		1


	//   ....[94]....
        /*06dc*/ 	.word	0x00006ca0
        /*06e0*/ 	.word	0x00000004
        /*06e4*/ 	.word	0x00000050
        /*06e8*/ 	.short	0x010a
        /*06ea*/ 	.byte	0xff
	.zero		1


	//   ....[95]....
        /*06ec*/ 	.word	0x00006d60
        /*06f0*/ 	.word	0x00000004
        /*06f4*/ 	.word	0x00000050
        /*06f8*/ 	.short	0x010a
        /*06fa*/ 	.byte	0xff
	.zero		1


	//   ....[96]....
        /*06fc*/ 	.word	0x000070a0
        /*0700*/ 	.word	0x000000ff
        /*0704*/ 	.word	0x00000000
        /*0708*/ 	.short	0x0101
        /*070a*/ 	.byte	0x05
	.zero		1


	//   ....[97]....
        /*070c*/ 	.word	0x00007580
        /*0710*/ 	.word	0x00000003
        /*0714*/ 	.word	0x00000000
        /*0718*/ 	.short	0x0101
        /*071a*/ 	.byte	0xff
	.zero		1


	//   ....[98]....
        /*071c*/ 	.word	0x000077f0
        /*0720*/ 	.word	0x000000ff
        /*0724*/ 	.word	0x00000000
        /*0728*/ 	.short	0x0101
        /*072a*/ 	.byte	0x04
	.zero		1


	//   ....[99]....
        /*072c*/ 	.word	0x00007810
        /*0730*/ 	.word	0x00000003
        /*0734*/ 	.word	0x00000100
        /*0738*/ 	.short	0x010a
        /*073a*/ 	.byte	0xff
	.zero		1


	//   ....[100]....
        /*073c*/ 	.word	0x00007870
        /*0740*/ 	.word	0x00000002
        /*0744*/ 	.word	0x00000028
        /*0748*/ 	.short	0x010a
        /*074a*/ 	.byte	0xff
	.zero		1


	//   ....[101]....
        /*074c*/ 	.word	0x000078d0
        /*0750*/ 	.word	0x00000002
        /*0754*/ 	.word	0x00000028
        /*0758*/ 	.short	0x010a
        /*075a*/ 	.byte	0xff
	.zero		1


	//   ....[102]....
        /*075c*/ 	.word	0x00007920
        /*0760*/ 	.word	0x00000002
        /*0764*/ 	.word	0x00000090
        /*0768*/ 	.short	0x010a
        /*076a*/ 	.byte	0xff
	.zero		1


	//   ....[103]....
        /*076c*/ 	.word	0x00007980
        /*0770*/ 	.word	0x00000000
        /*0774*/ 	.word	0x00000000
        /*0778*/ 	.short	0x010a
        /*077a*/ 	.byte	0xff
	.zero		1


	//   ....[104]....
        /*077c*/ 	.word	0x000079e0
        /*0780*/ 	.word	0x00000000
        /*0784*/ 	.word	0x00000000
        /*0788*/ 	.short	0x010a
        /*078a*/ 	.byte	0xff
	.zero		1


	//   ....[105]....
        /*078c*/ 	.word	0x00007a40
        /*0790*/ 	.word	0x00000000
        /*0794*/ 	.word	0x00000000
        /*0798*/ 	.short	0x010a
        /*079a*/ 	.byte	0xff
	.zero		1


	//   ....[106]....
        /*079c*/ 	.word	0x00007aa0
        /*07a0*/ 	.word	0x00000000
        /*07a4*/ 	.word	0x00000000
        /*07a8*/ 	.short	0x010a
        /*07aa*/ 	.byte	0xff
	.zero		1


	//   ....[107]....
        /*07ac*/ 	.word	0x00007af0
        /*07b0*/ 	.word	0x00000000
        /*07b4*/ 	.word	0x000000f0
        /*07b8*/ 	.short	0x010a
        /*07ba*/ 	.byte	0xff
	.zero		1


	//   ....[108]....
        /*07bc*/ 	.word	0x00007b50
        /*07c0*/ 	.word	0x00000000
        /*07c4*/ 	.word	0x000000a0
        /*07c8*/ 	.short	0x010a
        /*07ca*/ 	.byte	0xff
	.zero		1


	//   ....[109]....
        /*07cc*/ 	.word	0x00007ba0
        /*07d0*/ 	.word	0x00000000
        /*07d4*/ 	.word	0x00000090
        /*07d8*/ 	.short	0x010a
        /*07da*/ 	.byte	0xff
	.zero		1


	//   ....[110]....
        /*07dc*/ 	.word	0x00007c00
        /*07e0*/ 	.word	0x00000000
        /*07e4*/ 	.word	0x000000a0
        /*07e8*/ 	.short	0x010a
        /*07ea*/ 	.byte	0xff
	.zero		1


	//   ....[111]....
        /*07ec*/ 	.word	0x00007c50
        /*07f0*/ 	.word	0x00000000
        /*07f4*/ 	.word	0x00000090
        /*07f8*/ 	.short	0x010a
        /*07fa*/ 	.byte	0xff
	.zero		1


	//   ....[112]....
        /*07fc*/ 	.word	0x00007cb0
        /*0800*/ 	.word	0x00000003
        /*0804*/ 	.word	0x000000d0
        /*0808*/ 	.short	0x010a
        /*080a*/ 	.byte	0xff
	.zero		1


	//   ....[113]....
        /*080c*/ 	.word	0x00007d10
        /*0810*/ 	.word	0x00000000
        /*0814*/ 	.word	0x00000000
        /*0818*/ 	.short	0x010a
        /*081a*/ 	.byte	0xff
	.zero		1


	//   ....[114]....
        /*081c*/ 	.word	0x00007d70
        /*0820*/ 	.word	0x00000000
        /*0824*/ 	.word	0x00000000
        /*0828*/ 	.short	0x010a
        /*082a*/ 	.byte	0xff
	.zero		1


	//   ....[115]....
        /*082c*/ 	.word	0x00007dd0
        /*0830*/ 	.word	0x00000000
        /*0834*/ 	.word	0x00000000
        /*0838*/ 	.short	0x010a
        /*083a*/ 	.byte	0xff
	.zero		1


	//   ....[116]....
        /*083c*/ 	.word	0x00007e30
        /*0840*/ 	.word	0x00000000
        /*0844*/ 	.word	0x00000000
        /*0848*/ 	.short	0x010a
        /*084a*/ 	.byte	0xff
	.zero		1


	//   ....[117]....
        /*084c*/ 	.word	0x00007e90
        /*0850*/ 	.word	0x00000000
        /*0854*/ 	.word	0x00000000
        /*0858*/ 	.short	0x010a
        /*085a*/ 	.byte	0xff
	.zero		1


	//   ....[118]....
        /*085c*/ 	.word	0x00007ee0
        /*0860*/ 	.word	0x00000000
        /*0864*/ 	.word	0x00000090
        /*0868*/ 	.short	0x010a
        /*086a*/ 	.byte	0xff
	.zero		1


	//   ....[119]....
        /*086c*/ 	.word	0x00007f40
        /*0870*/ 	.word	0x00000000
        /*0874*/ 	.word	0x00000088
        /*0878*/ 	.short	0x010a
        /*087a*/ 	.byte	0xff
	.zero		1


	//   ....[120]....
        /*087c*/ 	.word	0x00007fa0
        /*0880*/ 	.word	0x00000003
        /*0884*/ 	.word	0x00000068
        /*0888*/ 	.short	0x010a
        /*088a*/ 	.byte	0xff
	.zero		1


	//   ....[121]....
        /*088c*/ 	.word	0x00008000
        /*0890*/ 	.word	0x00000003
        /*0894*/ 	.word	0x00000070
        /*0898*/ 	.short	0x010a
        /*089a*/ 	.byte	0xff
	.zero		1


	//   ....[122]....
        /*089c*/ 	.word	0x00008060
        /*08a0*/ 	.word	0x00000003
        /*08a4*/ 	.word	0x00000078
        /*08a8*/ 	.short	0x010a
        /*08aa*/ 	.byte	0xff
	.zero		1


	//   ....[123]....
        /*08ac*/ 	.word	0x000080c0
        /*08b0*/ 	.word	0x00000000
        /*08b4*/ 	.word	0x00000068
        /*08b8*/ 	.short	0x010a
        /*08ba*/ 	.byte	0xff
	.zero		1


	//   ....[124]....
        /*08bc*/ 	.word	0x00008120
        /*08c0*/ 	.word	0x00000000
        /*08c4*/ 	.word	0x00000070
        /*08c8*/ 	.short	0x010a
        /*08ca*/ 	.byte	0xff
	.zero		1


	//   ....[125]....
        /*08cc*/ 	.word	0x00008170
        /*08d0*/ 	.word	0x00000000
        /*08d4*/ 	.word	0x00000090
        /*08d8*/ 	.short	0x010a
        /*08da*/ 	.byte	0xff
	.zero		1


	//   ....[126]....
        /*08dc*/ 	.word	0x000081d0
        /*08e0*/ 	.word	0x00000000
        /*08e4*/ 	.word	0x00000050
        /*08e8*/ 	.short	0x010a
        /*08ea*/ 	.byte	0xff
	.zero		1


	//   ....[127]....
        /*08ec*/ 	.word	0x00008220
        /*08f0*/ 	.word	0x0000004f
        /*08f4*/ 	.word	0x000000b0
        /*08f8*/ 	.short	0x010a
        /*08fa*/ 	.byte	0xff
	.zero		1


	//   ....[128]....
        /*08fc*/ 	.word	0x00008270
        /*0900*/ 	.word	0x00000003
        /*0904*/ 	.word	0x00000050
        /*0908*/ 	.short	0x010a
        /*090a*/ 	.byte	0xff
	.zero		1


	//   ....[129]....
        /*090c*/ 	.word	0x000082c0
        /*0910*/ 	.word	0x00000004
        /*0914*/ 	.word	0x00000050
        /*0918*/ 	.short	0x010a
        /*091a*/ 	.byte	0xff
	.zero		1


	//----- nvinfo : EIATTR_NUM_MBARRIERS
	.align		4
.L_47:
        /*091c*/ 	.byte	0x03, 0x38
        /*091e*/ 	.short	0x0022


	//----- nvinfo : EIATTR_EXIT_INSTR_OFFSETS
	.align		4
        /*0920*/ 	.byte	0x04, 0x1c
        /*0922*/ 	.short	(.L_49 - .L_48)


	//   ....[0]....
.L_48:
        /*0924*/ 	.word	0x00002700


	//   ....[1]....
        /*0928*/ 	.word	0x00002bf0


	//   ....[2]....
        /*092c*/ 	.word	0x00002c50


	//   ....[3]....
        /*0930*/ 	.word	0x00003d60


	//   ....[4]....
        /*0934*/ 	.word	0x00004c20


	//   ....[5]....
        /*0938*/ 	.word	0x00004c60


	//   ....[6]....
        /*093c*/ 	.word	0x000076e0


	//   ....[7]....
        /*0940*/ 	.word	0x00007760


	//   ....[8]....
        /*0944*/ 	.word	0x00007790


	//   ....[9]....
        /*0948*/ 	.word	0x00007800


	//----- nvinfo : EIATTR_MAX_THREADS
	.align		4
.L_49:
        /*094c*/ 	.byte	0x04, 0x05
        /*094e*/ 	.short	(.L_51 - .L_50)
.L_50:
        /*0950*/ 	.word	0x00000100
        /*0954*/ 	.word	0x00000001
        /*0958*/ 	.word	0x00000001


	//----- nvinfo : EIATTR_CRS_STACK_SIZE
	.align		4
.L_51:
        /*095c*/ 	.byte	0x04, 0x1e
        /*095e*/ 	.short	(.L_53 - .L_52)
.L_52:
        /*0960*/ 	.word	0x00000000


	//----- nvinfo : EIATTR_CBANK_PARAM_SIZE
	.align		4
.L_53:
        /*0964*/ 	.byte	0x03, 0x19
        /*0966*/ 	.short	0x0800


	//----- nvinfo : EIATTR_PARAM_CBANK
	.align		4
        /*0968*/ 	.byte	0x04, 0x0a
        /*096a*/ 	.short	(.L_55 - .L_54)
	.align		4
.L_54:
        /*096c*/ 	.word	index@(.nv.constant0._ZN7cutlass13device_kernelINS_4gemm6kernel13GemmUniversalIN4cute5tupleIJiiiiEEENS1_10collective13CollectiveMmaINS1_35MainloopSm100TmaUmmaWarpSpecializedILi5ELi2ELi4ENS5_IJNS4_1CILi1EEESB_SB_EEEEENS5_IJNSA_ILi64EEENSA_ILi96EEENSA_ILi128EEEEEENS_6half_tENS5_IJlSB_lEEESI_SJ_NS4_8TiledMMAINS4_8MMA_AtomIJNS4_20SM100_MMA_F16BF16_SSISI_SI_fLi64ELi96ELNS4_4UMMA5MajorE0ELSO_0ELNSN_7ScaleInE0ELSP_0EEEEEENS4_6LayoutISC_NS5_IJNSA_ILi0EEEST_ST_EEEEENS5_IJNS4_10UnderscoreESW_SW_EEEEENS4_13SM90_TMA_LOADENS4_14ComposedLayoutINS4_7SwizzleILi3ELi4ELi3EEENS4_18smem_ptr_flag_bitsILi16EEENSS_INS5_IJNSA_ILi8EEESE_EEENS5_IJSE_SB_EEEEEEEvNS4_8identityESZ_S19_vS1A_EENS_8epilogue10collective18CollectiveEpilogueINS1C_23Sm100TmaWarpSpecializedILi3ELi2ELi16ELb1ELb0EEEJSH_NS5_IJNSS_ISE_SB_EENSS_INSA_ILi32EEESB_EEEEESI_SJ_SI_SJ_NS1C_6fusion15FusionCallbacksIS1G_NS1L_17LinearCombinationISI_fSI_fLNS_15FloatRoundStyleE2EEESH_S1K_JEEENS4_5SM1004TMEM4LOAD26SM100_TMEM_LOAD_16dp256b4xESZ_NS10_INS11_ILi2ELi4ELi3EEES14_NSS_INS5_IJS15_S1I_EEENS5_IJS1I_SB_EEEEEEENS4_17SM75_U32x4_LDSM_NENS4_14SM90_TMA_STOREES1Z_NS4_17SM90_U32x4_STSM_NENS4_39AutoVectorizingCopyWithAssumedAlignmentILi128EEEEEEvvEEEEvNT_6ParamsE)
        /*0970*/ 	.short	0x0380
        /*0972*/ 	.short	0x0800


	//----- nvinfo : EIATTR_SW_WAR
	.align		4
.L_55:
        /*0974*/ 	.byte	0x04, 0x36
        /*0976*/ 	.short	(.L_57 - .L_56)
.L_56:
        /*0978*/ 	.word	0x00000008
.L_57:


//--------------------- .nv.callgraph             --------------------------
	.section	.nv.callgraph,"",@"SHT_CUDA_CALLGRAPH"
	.align	4
	.sectionentsize	8
	.align		4
        /*0000*/ 	.word	0x00000000
	.align		4
        /*0004*/ 	.word	0xffffffff
	.align		4
        /*0008*/ 	.word	index@(_ZN7cutlass13device_kernelINS_4gemm6kernel13GemmUniversalIN4cute5tupleIJiiiiEEENS1_10collective13CollectiveMmaINS1_35MainloopSm100TmaUmmaWarpSpecializedILi5ELi2ELi4ENS5_IJNS4_1CILi1EEESB_SB_EEEEENS5_IJNSA_ILi64EEENSA_ILi96EEENSA_ILi128EEEEEENS_6half_tENS5_IJlSB_lEEESI_SJ_NS4_8TiledMMAINS4_8MMA_AtomIJNS4_20SM100_MMA_F16BF16_SSISI_SI_fLi64ELi96ELNS4_4UMMA5MajorE0ELSO_0ELNSN_7ScaleInE0ELSP_0EEEEEENS4_6LayoutISC_NS5_IJNSA_ILi0EEEST_ST_EEEEENS5_IJNS4_10UnderscoreESW_SW_EEEEENS4_13SM90_TMA_LOADENS4_14ComposedLayoutINS4_7SwizzleILi3ELi4ELi3EEENS4_18smem_ptr_flag_bitsILi16EEENSS_INS5_IJNSA_ILi8EEESE_EEENS5_IJSE_SB_EEEEEEEvNS4_8identityESZ_S19_vS1A_EENS_8epilogue10collective18CollectiveEpilogueINS1C_23Sm100TmaWarpSpecializedILi3ELi2ELi16ELb1ELb0EEEJSH_NS5_IJNSS_ISE_SB_EENSS_INSA_ILi32EEESB_EEEEESI_SJ_SI_SJ_NS1C_6fusion15FusionCallbacksIS1G_NS1L_17LinearCombinationISI_fSI_fLNS_15FloatRoundStyleE2EEESH_S1K_JEEENS4_5SM1004TMEM4LOAD26SM100_TMEM_LOAD_16dp256b4xESZ_NS10_INS11_ILi2ELi4ELi3EEES14_NSS_INS5_IJS15_S1I_EEENS5_IJS1I_SB_EEEEEEENS4_17SM75_U32x4_LDSM_NENS4_14SM90_TMA_STOREES1Z_NS4_17SM90_U32x4_STSM_NENS4_39AutoVectorizingCopyWithAssumedAlignmentILi128EEEEEEvvEEEEvNT_6ParamsE)
	.align		4
        /*000c*/ 	.word	index@(__assertfail)
	.align		4
        /*0010*/ 	.word	0x00000000
	.align		4
        /*0014*/ 	.word	0xfffffffe
	.align		4
        /*0018*/ 	.word	0x00000000
	.align		4
        /*001c*/ 	.word	0xfffffffd
	.align		4
        /*0020*/ 	.word	0x00000000
	.align		4
        /*0024*/ 	.word	0xfffffffc


//--------------------- .nv.constant4             --------------------------
	.section	.nv.constant4,"a",@progbits
	.align	8
	.align		8
.nv.constant4:
        /*0000*/ 	.dword	__assertfail
	.align		8
        /*0008*/ 	.dword	__unnamed_1
	.align		8
        /*0010*/ 	.dword	__unnamed_2
	.align		8
        /*0018*/ 	.dword	_ZN40_INTERNAL_6077ea65_4_k_cu_938464c1_147144cuda3std3__45__cpo5beginE
	.align		8
        /*0020*/ 	.dword	_ZN40_INTERNAL_6077ea65_4_k_cu_938464c1_147144cuda3std3__45__cpo3endE
	.align		8
        /*0028*/ 	.dword	_ZN40_INTERNAL_6077ea65_4_k_cu_938464c1_147144cuda3std3__45__cpo6cbeginE
	.align		8
        /*0030*/ 	.dword	_ZN40_INTERNAL_6077ea65_4_k_cu_938464c1_147144cuda3std3__45__cpo4cendE
	.align		8
        /*0038*/ 	.dword	_ZN40_INTERNAL_6077ea65_4_k_cu_938464c1_147144cuda3std3__442_GLOBAL__N__6077ea65_4_k_cu_938464c1_147146ignoreE
	.align		8
        /*0040*/ 	.dword	_ZN40_INTERNAL_6077ea65_4_k_cu_938464c1_147144cuda3std3__419piecewise_constructE
	.align		8
        /*0048*/ 	.dword	_ZN40_INTERNAL_6077ea65_4_k_cu_938464c1_147144cuda3std3__48in_placeE
	.align		8
        /*0050*/ 	.dword	_ZN40_INTERNAL_6077ea65_4_k_cu_938464c1_147144cuda3std6ranges3__45__cpo4swapE
	.align		8
        /*0058*/ 	.dword	_ZN40_INTERNAL_6077ea65_4_k_cu_938464c1_147144cuda3std6ranges3__45__cpo9iter_moveE
	.align		8
        /*0060*/ 	.dword	_ZN40_INTERNAL_6077ea65_4_k_cu_938464c1_147144cute7productE
	.align		8
        /*0068*/ 	.dword	_ZN40_INTERNAL_6077ea65_4_k_cu_938464c1_147144cute1_E
	.align		8
        /*0070*/ 	.dword	$str$25
	.align		8
        /*0078*/ 	.dword	$str$26
	.align		8
        /*0080*/ 	.dword	$str$27
	.align		8
        /*0088*/ 	.dword	$str$28


//--------------------- .text._ZN7cutlass13device_kernelINS_4gemm6kernel13GemmUniversalIN4cute5tupleIJiiiiEEENS1_10collective13CollectiveMmaINS1_35MainloopSm100TmaUmmaWarpSpecializedILi5ELi2ELi4ENS5_IJNS4_1CILi1EEESB_SB_EEEEENS5_IJNSA_ILi64EEENSA_ILi96EEENSA_ILi128EEEEEENS_6half_tENS5_IJlSB_lEEESI_SJ_NS4_8TiledMMAINS4_8MMA_AtomIJNS4_20SM100_MMA_F16BF16_SSISI_SI_fLi64ELi96ELNS4_4UMMA5MajorE0ELSO_0ELNSN_7ScaleInE0ELSP_0EEEEEENS4_6LayoutISC_NS5_IJNSA_ILi0EEEST_ST_EEEEENS5_IJNS4_10UnderscoreESW_SW_EEEEENS4_13SM90_TMA_LOADENS4_14ComposedLayoutINS4_7SwizzleILi3ELi4ELi3EEENS4_18smem_ptr_flag_bitsILi16EEENSS_INS5_IJNSA_ILi8EEESE_EEENS5_IJSE_SB_EEEEEEEvNS4_8identityESZ_S19_vS1A_EENS_8epilogue10collective18CollectiveEpilogueINS1C_23Sm100TmaWarpSpecializedILi3ELi2ELi16ELb1ELb0EEEJSH_NS5_IJNSS_ISE_SB_EENSS_INSA_ILi32EEESB_EEEEESI_SJ_SI_SJ_NS1C_6fusion15FusionCallbacksIS1G_NS1L_17LinearCombinationISI_fSI_fLNS_15FloatRoundStyleE2EEESH_S1K_JEEENS4_5SM1004TMEM4LOAD26SM100_TMEM_LOAD_16dp256b4xESZ_NS10_INS11_ILi2ELi4ELi3EEES14_NSS_INS5_IJS15_S1I_EEENS5_IJS1I_SB_EEEEEEENS4_17SM75_U32x4_LDSM_NENS4_14SM90_TMA_STOREES1Z_NS4_17SM90_U32x4_STSM_NENS4_39AutoVectorizingCopyWithAssumedAlignmentILi128EEEEEEvvEEEEvNT_6ParamsE --------------------------
	.section	.text._ZN7cutlass13device_kernelINS_4gemm6kernel13GemmUniversalIN4cute5tupleIJiiiiEEENS1_10collective13CollectiveMmaINS1_35MainloopSm100TmaUmmaWarpSpecializedILi5ELi2ELi4ENS5_IJNS4_1CILi1EEESB_SB_EEEEENS5_IJNSA_ILi64EEENSA_ILi96EEENSA_ILi128EEEEEENS_6half_tENS5_IJlSB_lEEESI_SJ_NS4_8TiledMMAINS4_8MMA_AtomIJNS4_20SM100_MMA_F16BF16_SSISI_SI_fLi64ELi96ELNS4_4UMMA5MajorE0ELSO_0ELNSN_7ScaleInE0ELSP_0EEEEEENS4_6LayoutISC_NS5_IJNSA_ILi0EEEST_ST_EEEEENS5_IJNS4_10UnderscoreESW_SW_EEEEENS4_13SM90_TMA_LOADENS4_14ComposedLayoutINS4_7SwizzleILi3ELi4ELi3EEENS4_18smem_ptr_flag_bitsILi16EEENSS_INS5_IJNSA_ILi8EEESE_EEENS5_IJSE_SB_EEEEEEEvNS4_8identityESZ_S19_vS1A_EENS_8epilogue10collective18CollectiveEpilogueINS1C_23Sm100TmaWarpSpecializedILi3ELi2ELi16ELb1ELb0EEEJSH_NS5_IJNSS_ISE_SB_EENSS_INSA_ILi32EEESB_EEEEESI_SJ_SI_SJ_NS1C_6fusion15FusionCallbacksIS1G_NS1L_17LinearCombinationISI_fSI_fLNS_15FloatRoundStyleE2EEESH_S1K_JEEENS4_5SM1004TMEM4LOAD26SM100_TMEM_LOAD_16dp256b4xESZ_NS10_INS11_ILi2ELi4ELi3EEES14_NSS_INS5_IJS15_S1I_EEENS5_IJS1I_SB_EEEEEEENS4_17SM75_U32x4_LDSM_NENS4_14SM90_TMA_STOREES1Z_NS4_17SM90_U32x4_STSM_NENS4_39AutoVectorizingCopyWithAssumedAlignmentILi128EEEEEEvvEEEEvNT_6ParamsE,"ax",@progbits
	.align	128
.text._ZN7cutlass13device_kernelINS_4gemm6kernel13GemmUniversalIN4cute5tupleIJiiiiEEENS1_10collective13CollectiveMmaINS1_35MainloopSm100TmaUmmaWarpSpecializedILi5ELi2ELi4ENS5_IJNS4_1CILi1EEESB_SB_EEEEENS5_IJNSA_ILi64EEENSA_ILi96EEENSA_ILi128EEEEEENS_6half_tENS5_IJlSB_lEEESI_SJ_NS4_8TiledMMAINS4_8MMA_AtomIJNS4_20SM100_MMA_F16BF16_SSISI_SI_fLi64ELi96ELNS4_4UMMA5MajorE0ELSO_0ELNSN_7ScaleInE0ELSP_0EEEEEENS4_6LayoutISC_NS5_IJNSA_ILi0EEEST_ST_EEEEENS5_IJNS4_10UnderscoreESW_SW_EEEEENS4_13SM90_TMA_LOADENS4_14ComposedLayoutINS4_7SwizzleILi3ELi4ELi3EEENS4_18smem_ptr_flag_bitsILi16EEENSS_INS5_IJNSA_ILi8EEESE_EEENS5_IJSE_SB_EEEEEEEvNS4_8identityESZ_S19_vS1A_EENS_8epilogue10collective18CollectiveEpilogueINS1C_23Sm100TmaWarpSpecializedILi3ELi2ELi16ELb1ELb0EEEJSH_NS5_IJNSS_ISE_SB_EENSS_INSA_ILi32EEESB_EEEEESI_SJ_SI_SJ_NS1C_6fusion15FusionCallbacksIS1G_NS1L_17LinearCombinationISI_fSI_fLNS_15FloatRoundStyleE2EEESH_S1K_JEEENS4_5SM1004TMEM4LOAD26SM100_TMEM_LOAD_16dp256b4xESZ_NS10_INS11_ILi2ELi4ELi3EEES14_NSS_INS5_IJS15_S1I_EEENS5_IJS1I_SB_EEEEEEENS4_17SM75_U32x4_LDSM_NENS4_14SM90_TMA_STOREES1Z_NS4_17SM90_U32x4_STSM_NENS4_39AutoVectorizingCopyWithAssumedAlignmentILi128EEEEEEvvEEEEvNT_6ParamsE:
        .type           _ZN7cutlass13device_kernelINS_4gemm6kernel13GemmUniversalIN4cute5tupleIJiiiiEEENS1_10collective13CollectiveMmaINS1_35MainloopSm100TmaUmmaWarpSpecializedILi5ELi2ELi4ENS5_IJNS4_1CILi1EEESB_SB_EEEEENS5_IJNSA_ILi64EEENSA_ILi96EEENSA_ILi128EEEEEENS_6half_tENS5_IJlSB_lEEESI_SJ_NS4_8TiledMMAINS4_8MMA_AtomIJNS4_20SM100_MMA_F16BF16_SSISI_SI_fLi64ELi96ELNS4_4UMMA5MajorE0ELSO_0ELNSN_7ScaleInE0ELSP_0EEEEEENS4_6LayoutISC_NS5_IJNSA_ILi0EEEST_ST_EEEEENS5_IJNS4_10UnderscoreESW_SW_EEEEENS4_13SM90_TMA_LOADENS4_14ComposedLayoutINS4_7SwizzleILi3ELi4ELi3EEENS4_18smem_ptr_flag_bitsILi16EEENSS_INS5_IJNSA_ILi8EEESE_EEENS5_IJSE_SB_EEEEEEEvNS4_8identityESZ_S19_vS1A_EENS_8epilogue10collective18CollectiveEpilogueINS1C_23Sm100TmaWarpSpecializedILi3ELi2ELi16ELb1ELb0EEEJSH_NS5_IJNSS_ISE_SB_EENSS_INSA_ILi32EEESB_EEEEESI_SJ_SI_SJ_NS1C_6fusion15FusionCallbacksIS1G_NS1L_17LinearCombinationISI_fSI_fLNS_15FloatRoundStyleE2EEESH_S1K_JEEENS4_5SM1004TMEM4LOAD26SM100_TMEM_LOAD_16dp256b4xESZ_NS10_INS11_ILi2ELi4ELi3EEES14_NSS_INS5_IJS15_S1I_EEENS5_IJS1I_SB_EEEEEEENS4_17SM75_U32x4_LDSM_NENS4_14SM90_TMA_STOREES1Z_NS4_17SM90_U32x4_STSM_NENS4_39AutoVectorizingCopyWithAssumedAlignmentILi128EEEEEEvvEEEEvNT_6ParamsE,@function
        .size           _ZN7cutlass13device_kernelINS_4gemm6kernel13GemmUniversalIN4cute5tupleIJiiiiEEENS1_10collective13CollectiveMmaINS1_35MainloopSm100TmaUmmaWarpSpecializedILi5ELi2ELi4ENS5_IJNS4_1CILi1EEESB_SB_EEEEENS5_IJNSA_ILi64EEENSA_ILi96EEENSA_ILi128EEEEEENS_6half_tENS5_IJlSB_lEEESI_SJ_NS4_8TiledMMAINS4_8MMA_AtomIJNS4_20SM100_MMA_F16BF16_SSISI_SI_fLi64ELi96ELNS4_4UMMA5MajorE0ELSO_0ELNSN_7ScaleInE0ELSP_0EEEEEENS4_6LayoutISC_NS5_IJNSA_ILi0EEEST_ST_EEEEENS5_IJNS4_10UnderscoreESW_SW_EEEEENS4_13SM90_TMA_LOADENS4_14ComposedLayoutINS4_7SwizzleILi3ELi4ELi3EEENS4_18smem_ptr_flag_bitsILi16EEENSS_INS5_IJNSA_ILi8EEESE_EEENS5_IJSE_SB_EEEEEEEvNS4_8identityESZ_S19_vS1A_EENS_8epilogue10collective18CollectiveEpilogueINS1C_23Sm100TmaWarpSpecializedILi3ELi2ELi16ELb1ELb0EEEJSH_NS5_IJNSS_ISE_SB_EENSS_INSA_ILi32EEESB_EEEEESI_SJ_SI_SJ_NS1C_6fusion15FusionCallbacksIS1G_NS1L_17LinearCombinationISI_fSI_fLNS_15FloatRoundStyleE2EEESH_S1K_JEEENS4_5SM1004TMEM4LOAD26SM100_TMEM_LOAD_16dp256b4xESZ_NS10_INS11_ILi2ELi4ELi3EEES14_NSS_INS5_IJS15_S1I_EEENS5_IJS1I_SB_EEEEEEENS4_17SM75_U32x4_LDSM_NENS4_14SM90_TMA_STOREES1Z_NS4_17SM90_U32x4_STSM_NENS4_39AutoVectorizingCopyWithAssumedAlignmentILi128EEEEEEvvEEEEvNT_6ParamsE,(.L_x_166 - _ZN7cutlass13device_kernelINS_4gemm6kernel13GemmUniversalIN4cute5tupleIJiiiiEEENS1_10collective13CollectiveMmaINS1_35MainloopSm100TmaUmmaWarpSpecializedILi5ELi2ELi4ENS5_IJNS4_1CILi1EEESB_SB_EEEEENS5_IJNSA_ILi64EEENSA_ILi96EEENSA_ILi128EEEEEENS_6half_tENS5_IJlSB_lEEESI_SJ_NS4_8TiledMMAINS4_8MMA_AtomIJNS4_20SM100_MMA_F16BF16_SSISI_SI_fLi64ELi96ELNS4_4UMMA5MajorE0ELSO_0ELNSN_7ScaleInE0ELSP_0EEEEEENS4_6LayoutISC_NS5_IJNSA_ILi0EEEST_ST_EEEEENS5_IJNS4_10UnderscoreESW_SW_EEEEENS4_13SM90_TMA_LOADENS4_14ComposedLayoutINS4_7SwizzleILi3ELi4ELi3EEENS4_18smem_ptr_flag_bitsILi16EEENSS_INS5_IJNSA_ILi8EEESE_EEENS5_IJSE_SB_EEEEEEEvNS4_8identityESZ_S19_vS1A_EENS_8epilogue10collective18CollectiveEpilogueINS1C_23Sm100TmaWarpSpecializedILi3ELi2ELi16ELb1ELb0EEEJSH_NS5_IJNSS_ISE_SB_EENSS_INSA_ILi32EEESB_EEEEESI_SJ_SI_SJ_NS1C_6fusion15FusionCallbacksIS1G_NS1L_17LinearCombinationISI_fSI_fLNS_15FloatRoundStyleE2EEESH_S1K_JEEENS4_5SM1004TMEM4LOAD26SM100_TMEM_LOAD_16dp256b4xESZ_NS10_INS11_ILi2ELi4ELi3EEES14_NSS_INS5_IJS15_S1I_EEENS5_IJS1I_SB_EEEEEEENS4_17SM75_U32x4_LDSM_NENS4_14SM90_TMA_STOREES1Z_NS4_17SM90_U32x4_STSM_NENS4_39AutoVectorizingCopyWithAssumedAlignmentILi128EEEEEEvvEEEEvNT_6ParamsE)
        .other          _ZN7cutlass13device_kernelINS_4gemm6kernel13GemmUniversalIN4cute5tupleIJiiiiEEENS1_10collective13CollectiveMmaINS1_35MainloopSm100TmaUmmaWarpSpecializedILi5ELi2ELi4ENS5_IJNS4_1CILi1EEESB_SB_EEEEENS5_IJNSA_ILi64EEENSA_ILi96EEENSA_ILi128EEEEEENS_6half_tENS5_IJlSB_lEEESI_SJ_NS4_8TiledMMAINS4_8MMA_AtomIJNS4_20SM100_MMA_F16BF16_SSISI_SI_fLi64ELi96ELNS4_4UMMA5MajorE0ELSO_0ELNSN_7ScaleInE0ELSP_0EEEEEENS4_6LayoutISC_NS5_IJNSA_ILi0EEEST_ST_EEEEENS5_IJNS4_10UnderscoreESW_SW_EEEEENS4_13SM90_TMA_LOADENS4_14ComposedLayoutINS4_7SwizzleILi3ELi4ELi3EEENS4_18smem_ptr_flag_bitsILi16EEENSS_INS5_IJNSA_ILi8EEESE_EEENS5_IJSE_SB_EEEEEEEvNS4_8identityESZ_S19_vS1A_EENS_8epilogue10collective18CollectiveEpilogueINS1C_23Sm100TmaWarpSpecializedILi3ELi2ELi16ELb1ELb0EEEJSH_NS5_IJNSS_ISE_SB_EENSS_INSA_ILi32EEESB_EEEEESI_SJ_SI_SJ_NS1C_6fusion15FusionCallbacksIS1G_NS1L_17LinearCombinationISI_fSI_fLNS_15FloatRoundStyleE2EEESH_S1K_JEEENS4_5SM1004TMEM4LOAD26SM100_TMEM_LOAD_16dp256b4xESZ_NS10_INS11_ILi2ELi4ELi3EEES14_NSS_INS5_IJS15_S1I_EEENS5_IJS1I_SB_EEEEEEENS4_17SM75_U32x4_LDSM_NENS4_14SM90_TMA_STOREES1Z_NS4_17SM90_U32x4_STSM_NENS4_39AutoVectorizingCopyWithAssumedAlignmentILi128EEEEEEvvEEEEvNT_6ParamsE,@"STO_CUDA_ENTRY STV_DEFAULT"
_ZN7cutlass13device_kernelINS_4gemm6kernel13GemmUniversalIN4cute5tupleIJiiiiEEENS1_10collective13CollectiveMmaINS1_35MainloopSm100TmaUmmaWarpSpecializedILi5ELi2ELi4ENS5_IJNS4_1CILi1EEESB_SB_EEEEENS5_IJNSA_ILi64EEENSA_ILi96EEENSA_ILi128EEEEEENS_6half_tENS5_IJlSB_lEEESI_SJ_NS4_8TiledMMAINS4_8MMA_AtomIJNS4_20SM100_MMA_F16BF16_SSISI_SI_fLi64ELi96ELNS4_4UMMA5MajorE0ELSO_0ELNSN_7ScaleInE0ELSP_0EEEEEENS4_6LayoutISC_NS5_IJNSA_ILi0EEEST_ST_EEEEENS5_IJNS4_10UnderscoreESW_SW_EEEEENS4_13SM90_TMA_LOADENS4_14ComposedLayoutINS4_7SwizzleILi3ELi4ELi3EEENS4_18smem_ptr_flag_bitsILi16EEENSS_INS5_IJNSA_ILi8EEESE_EEENS5_IJSE_SB_EEEEEEEvNS4_8identityESZ_S19_vS1A_EENS_8epilogue10collective18CollectiveEpilogueINS1C_23Sm100TmaWarpSpecializedILi3ELi2ELi16ELb1ELb0EEEJSH_NS5_IJNSS_ISE_SB_EENSS_INSA_ILi32EEESB_EEEEESI_SJ_SI_SJ_NS1C_6fusion15FusionCallbacksIS1G_NS1L_17LinearCombinationISI_fSI_fLNS_15FloatRoundStyleE2EEESH_S1K_JEEENS4_5SM1004TMEM4LOAD26SM100_TMEM_LOAD_16dp256b4xESZ_NS10_INS11_ILi2ELi4ELi3EEES14_NSS_INS5_IJS15_S1I_EEENS5_IJS1I_SB_EEEEEEENS4_17SM75_U32x4_LDSM_NENS4_14SM90_TMA_STOREES1Z_NS4_17SM90_U32x4_STSM_NENS4_39AutoVectorizingCopyWithAssumedAlignmentILi128EEEEEEvvEEEEvNT_6ParamsE:
[----:B------:R-:W1:Y:S01]  /*0000*/  LDC R1, c[0x0][0x37c] ;  /* 0x0000df00ff017b82 */ /* 0x000e620000000800 */
[----:B------:R-:W2:Y:S01]  /*0010*/  S2R R72, SR_TID.X ;  /* 0x0000000000487919 */ /* 0x000ea20000002100 */
[----:B------:R-:W3:Y:S01]  /*0020*/  LDCU.64 UR4, c[0x0][0x890] ;  /* 0x00011200ff0477ac */ /* 0x000ee20008000a00 */
[----:B------:R-:W-:Y:S02]  /*0030*/  PRMT R59, RZ, 0x7610, R59 ;  /* 0x00007610ff3b7816 */ /* 0x000fe4000000003b */
[----:B------:R-:W-:Y:S01]  /*0040*/  ELECT P5, URZ, PT ;  /* 0x0000000000ff782f */ /* 0x000fe200038a0000 */
[----:B------:R-:W4:Y:S01]  /*0050*/  LDCU.64 UR46, c[0x0][0x358] ;  /* 0x00006b00ff2e77ac */ /* 0x000f220008000a00 */
[----:B---3--:R-:W-:-:S04]  /*0060*/  UISETP.NE.U32.AND UP0, UPT, UR4, URZ, UPT ;  /* 0x000000ff0400728c */ /* 0x008fc8000bf05070 */
[----:B------:R-:W-:Y:S01]  /*0070*/  UISETP.NE.AND.EX UP0, UPT, UR5, URZ, UPT, UP0 ;  /* 0x000000ff0500728c */ /* 0x000fe2000bf05300 */
[----:B--2---:R-:W-:-:S05]  /*0080*/  SHF.R.U32.HI R65, RZ, 0x5, R72 ;  /* 0x00000005ff417819 */ /* 0x004fca0000011648 */
[----:B------:R-:W2:Y:S02]  /*0090*/  SHFL.IDX PT, R0, R65, RZ, 0x1f ;  /* 0x00001fff41007589 */ /* 0x000ea400000e0000 */
[----:B--2---:R-:W-:Y:S01]  /*00a0*/  R2UR UR8, R0 ;  /* 0x00000000000872ca */ /* 0x004fe200000e0000 */
[----:B-1--4-:R-:W-:-:S14]  /*00b0*/  BRA.U UP0, `(.L_x_0) ;  /* 0x00000001002c7547 */ /* 0x012fdc000b800000 */
[----:B------:R-:W1:Y:S02]  /*00c0*/  LDCU.64 UR6, c[0x0][0x888] ;  /* 0x00011100ff0677ac */ /* 0x000e640008000a00 */
[----:B-1----:R-:W-:-:S04]  /*00d0*/  UISETP.NE.U32.AND UP0, UPT, UR6, URZ, UPT ;  /* 0x000000ff0600728c */ /* 0x002fc8000bf05070 */
[----:B------:R-:W-:-:S09]  /*00e0*/  UISETP.NE.AND.EX UP0, UPT, UR7, URZ, UPT, UP0 ;  /* 0x000000ff0700728c */ /* 0x000fd2000bf05300 */
[----:B------:R-:W-:Y:S05]  /*00f0*/  BRA.U !UP0, `(.L_x_1) ;  /* 0x0000000108107547 */ /* 0x000fea000b800000 */
[----:B------:R-:W1:Y:S02]  /*0100*/  LDC.64 R2, c[0x0][0x888] ;  /* 0x00022200ff027b82 */ /* 0x000e640000000a00 */
[----:B-1----:R1:W5:Y:S01]  /*0110*/  LDG.E R35, desc[UR46][R2.64] ;  /* 0x0000002e02237981 */ /* 0x002362000c1e1900 */
[----:B------:R-:W-:Y:S01]  /*0120*/  HFMA2 R59, -RZ, RZ, 0, 5.9604644775390625e-08 ;  /* 0x00000001ff3b7431 */ /* 0x000fe200000001ff */
[----:B------:R-:W-:Y:S05]  /*0130*/  BRA `(.L_x_0) ;  /* 0x00000000000c7947 */ /* 0x000fea0003800000 */
.L_x_1:
[----:B------:R-:W1:Y:S01]  /*0140*/  LDCU UR6, c[0x0][0x880] ;  /* 0x00011000ff0677ac */ /* 0x000e620008000800 */
[----:B------:R-:W-:Y:S01]  /*0150*/  HFMA2 R59, -RZ, RZ, 0, 5.9604644775390625e-08 ;  /* 0x00000001ff3b7431 */ /* 0x000fe200000001ff */
[----:B-1----:R-:W-:-:S07]  /*0160*/  MOV R35, UR6 ;  /* 0x0000000600237c02 */ /* 0x002fce0008000f00 */
.L_x_0:
[----:B------:R-:W2:Y:S02]  /*0170*/  LDCU.64 UR6, c[0x0][0x8b0] ;  /* 0x00011600ff0677ac */ /* 0x000ea40008000a00 */
[----:B--2---:R-:W-:-:S04]  /*0180*/  UISETP.NE.U32.AND UP0, UPT, UR6, URZ, UPT ;  /* 0x000000ff0600728c */ /* 0x004fc8000bf05070 */
[----:B------:R-:W-:-:S09]  /*0190*/  UISETP.NE.AND.EX UP0, UPT, UR7, URZ, UPT, UP0 ;  /* 0x000000ff0700728c */ /* 0x000fd2000bf05300 */
[----:B------:R-:W-:Y:S05]  /*01a0*/  BRA.U UP0, `(.L_x_2) ;  /* 0x0000000100247547 */ /* 0x000fea000b800000 */
[----:B------:R-:W2:Y:S02]  /*01b0*/  LDCU.64 UR6, c[0x0][0x8a8] ;  /* 0x00011500ff0677ac */ /* 0x000ea40008000a00 */
[----:B--2---:R-:W-:-:S04]  /*01c0*/  UISETP.NE.U32.AND UP0, UPT, UR6, URZ, UPT ;  /* 0x000000ff0600728c */ /* 0x004fc8000bf05070 */
[----:B------:R-:W-:-:S09]  /*01d0*/  UISETP.NE.AND.EX UP0, UPT, UR7, URZ, UPT, UP0 ;  /* 0x000000ff0700728c */ /* 0x000fd2000bf05300 */
[----:B------:R-:W-:Y:S05]  /*01e0*/  BRA.U !UP0, `(.L_x_3) ;  /* 0x00000001080c7547 */ /* 0x000fea000b800000 */
[----:B------:R-:W2:Y:S02]  /*01f0*/  LDC.64 R32, c[0x0][0x8a8] ;  /* 0x00022a00ff207b82 */ /* 0x000ea40000000a00 */
[----:B--2---:R2:W5:Y:S01]  /*0200*/  LDG.E R32, desc[UR46][R32.64] ;  /* 0x0000002e20207981 */ /* 0x004562000c1e1900 */
[----:B------:R-:W-:Y:S05]  /*0210*/  BRA `(.L_x_2) ;  /* 0x0000000000087947 */ /* 0x000fea0003800000 */
.L_x_3:
[----:B------:R-:W2:Y:S02]  /*0220*/  LDCU UR6, c[0x0][0x8a0] ;  /* 0x00011400ff0677ac */ /* 0x000ea40008000800 */
[----:B--2---:R-:W-:Y:S02]  /*0230*/  MOV R32, UR6 ;  /* 0x0000000600207c02 */ /* 0x004fe40008000f00 */
.L_x_2:
[----:B------:R-:W-:Y:S01]  /*0240*/  IMAD.U32 R0, RZ, RZ, UR8 ;  /* 0x00000008ff007e24 */ /* 0x000fe2000f8e00ff */
[----:B------:R-:W-:Y:S04]  /*0250*/  BSSY.RECONVERGENT B0, `(.L_x_4) ;  /* 0x000000c000007945 */ /* 0x000fe80003800200 */
[C---:B------:R-:W-:Y:S02]  /*0260*/  ISETP.NE.OR P1, PT, R0.reuse, 0x1, !P5 ;  /* 0x000000010000780c */ /* 0x040fe40006f25670 */
[----:B------:R-:W-:-:S11]  /*0270*/  ISETP.NE.OR P0, PT, R0, 0x3, !P5 ;  /* 0x000000030000780c */ /* 0x000fd60006f05670 */
[----:B------:R-:W-:Y:S05]  /*0280*/  @P1 BRA `(.L_x_5) ;  /* 0x0000000000201947 */ /* 0x000fea0003800000 */
[----:B------:R-:W3:Y:S02]  /*0290*/  LDCU.64 UR6, c[0x0][0x348] ;  /* 0x00006900ff0677ac */ /* 0x000ee40008000a00 */
[----:B---3--:R-:W-:Y:S02]  /*02a0*/  UIADD3 UR10, UP1, UPT, UR6, 0x80, URZ ;  /* 0x00000080060a7890 */ /* 0x008fe4000ff3e0ff */
[----:B------:R-:W-:Y:S02]  /*02b0*/  UIADD3 UR6, UP0, UPT, UR6, 0x180, URZ ;  /* 0x0000018006067890 */ /* 0x000fe4000ff1e0ff */
[----:B------:R-:W-:Y:S02]  /*02c0*/  UIADD3.X UR11, UPT, UPT, URZ, UR7, URZ, UP1, !UPT ;  /* 0x00000007ff0b7290 */ /* 0x000fe40008ffe4ff */
[----:B------:R-:W-:-:S07]  /*02d0*/  UIADD3.X UR7, UPT, UPT, URZ, UR7, URZ, UP0, !UPT ;  /* 0x00000007ff077290 */ /* 0x000fce00087fe4ff */
[----:B------:R3:W-:Y:S02]  /*02e0*/  UTMACCTL.PF [UR10] ;  /* 0x000000000a0079b9 */ /* 0x0007e40008040000 */
[----:B------:R3:W-:Y:S02]  /*02f0*/  UTMACCTL.PF [UR6] ;  /* 0x00000000060079b9 */ /* 0x0007e40008040000 */
[----:B---3--:R-:W-:Y:S01]  /*0300*/  NOP ;  /* 0x0000000000007918 */ /* 0x008fe20000000000 */
.L_x_5:
[----:B------:R-:W-:Y:S05]  /*0310*/  BSYNC.RECONVERGENT B0 ;  /* 0x0000000000007941 */ /* 0x000fea0003800200 */
.L_x_4:
[----:B------:R-:W-:Y:S04]  /*0320*/  BSSY.RECONVERGENT B0, `(.L_x_6) ;  /* 0x000000a000007945 */ /* 0x000fe80003800200 */
        /* <DEDUP_REMOVED lines=9> */
.L_x_7:
[----:B------:R-:W-:Y:S05]  /*03c0*/  BSYNC.RECONVERGENT B0 ;  /* 0x0000000000007941 */ /* 0x000fea0003800200 */
.L_x_6:
[----:B------:R-:W3:Y:S01]  /*03d0*/  LDCU.64 UR6, c[0x0][0x888] ;  /* 0x00011100ff0677ac */ /* 0x000ee20008000a00 */
[----:B------:R-:W-:Y:S02]  /*03e0*/  UISETP.EQ.U32.AND UP1, UPT, UR4, URZ, UPT ;  /* 0x000000ff0400728c */ /* 0x000fe4000bf22070 */
[----:B------:R-:W-:Y:S02]  /*03f0*/  UPLOP3.LUT UP2, UPT, UPT, UPT, UPT, 0x80, 0x8 ;  /* 0x000000000008789c */ /* 0x000fe40003f4f070 */
[----:B---3--:R-:W-:-:S04]  /*0400*/  UISETP.NE.U32.AND UP0, UPT, UR6, URZ, UPT ;  /* 0x000000ff0600728c */ /* 0x008fc8000bf05070 */
[----:B------:R-:W-:-:S04]  /*0410*/  UISETP.NE.AND.EX UP0, UPT, UR7, URZ, UPT, UP0 ;  /* 0x000000ff0700728c */ /* 0x000fc8000bf05300 */
[----:B------:R-:W-:-:S04]  /*0420*/  UISETP.EQ.OR.EX UP3, UPT, UR5, URZ, !UP0, UP1 ;  /* 0x000000ff0500728c */ /* 0x000fc8000c762710 */
[----:B------:R-:W-:-:S05]  /*0430*/  UP2UR UR51, UPR, URZ, 0x8 ;  /* 0x00000008ff337883 */ /* 0x000fca0008000000 */
[----:B------:R-:W-:Y:S07]  /*0440*/  BRA.U !UP3, `(.L_x_8) ;  /* 0x000000010b207547 */ /* 0x000fee000b800000 */
[----:B------:R-:W-:Y:S01]  /*0450*/  UISETP.NE.U32.AND UP2, UPT, UR4, URZ, UPT ;  /* 0x000000ff0400728c */ /* 0x000fe2000bf45070 */
[----:B-----5:R-:W-:Y:S01]  /*0460*/  FSETP.NEU.AND P0, PT, R35, RZ, PT ;  /* 0x000000ff2300720b */ /* 0x020fe20003f0d000 */
[----:B------:R-:W-:Y:S02]  /*0470*/  USEL UR4, URZ, 0xffffffff, UP0 ;  /* 0xffffffffff047887 */ /* 0x000fe40008000000 */
[----:B------:R-:W-:-:S10]  /*0480*/  UISETP.NE.AND.EX UP2, UPT, UR5, URZ, UPT, UP2 ;  /* 0x000000ff0500728c */ /* 0x000fd4000bf45320 */
[----:B------:R-:W-:Y:S01]  /*0490*/  VOTEU.ANY UP1, P0 ;  /* 0x0000000000ff7886 */ /* 0x000fe20000020100 */
[----:B------:R-:W-:-:S04]  /*04a0*/  @!UP2 USEL UR4, URZ, 0xffffffff, UP1 ;  /* 0xffffffffff04a887 */ /* 0x000fc80008800000 */
[----:B------:R-:W-:-:S04]  /*04b0*/  ULOP3.LUT UR4, UR4, 0x1, URZ, 0xc0, !UPT ;  /* 0x0000000104047892 */ /* 0x000fc8000f8ec0ff */
[----:B------:R-:W-:-:S11]  /*04c0*/  UISETP.NE.U32.AND UP2, UPT, UR4, 0x1, UPT ;  /* 0x000000010400788c */ /* 0x000fd6000bf45070 */
.L_x_8:
[----:B-1----:R-:W1:Y:S01]  /*04d0*/  SHFL.IDX PT, R2, R65, RZ, 0x1f ;  /* 0x00001fff41027589 */ /* 0x002e6200000e0000 */
[----:B------:R-:W-:-:S04]  /*04e0*/  UISETP.NE.AND UP1, UPT, UR8, 0x2, UPT ;  /* 0x000000020800788c */ /* 0x000fc8000bf25270 */
[----:B------:R-:W-:Y:S01]  /*04f0*/  USEL UR6, URZ, 0x1, UP1 ;  /* 0x00000001ff067887 */ /* 0x000fe20008800000 */
[----:B-1----:R-:W-:-:S13]  /*0500*/  ISETP.NE.AND P0, PT, R2, RZ, PT ;  /* 0x000000ff0200720c */ /* 0x002fda0003f05270 */
[----:B------:R-:W-:Y:S05]  /*0510*/  @P0 BRA `(.L_x_9) ;  /* 0x0000000000500947 */ /* 0x000fea0003800000 */
[----:B------:R-:W1:Y:S01]  /*0520*/  S2UR UR5, SR_CgaCtaId ;  /* 0x00000000000579c3 */ /* 0x000e620000008800 */
[----:B------:R-:W-:Y:S01]  /*0530*/  UMOV UR7, 0x400 ;  /* 0x0000040000077882 */ /* 0x000fe20000000000 */
[----:B------:R-:W-:Y:S01]  /*0540*/  UMOV UR4, 0x1 ;  /* 0x0000000100047882 */ /* 0x000fe20000000000 */
[----:B------:R-:W-:Y:S01]  /*0550*/  ELECT P0, URZ, PT ;  /* 0x0000000000ff782f */ /* 0x000fe20003800000 */
[----:B------:R-:W-:-:S04]  /*0560*/  UIADD3 UR10, UPT, UPT, -UR4, 0x100000, URZ ;  /* 0x00100000040a7890 */ /* 0x000fc8000fffe1ff */
[----:B------:R-:W-:Y:S02]  /*0570*/  USHF.L.U32 UR11, UR10, 0xb, URZ ;  /* 0x0000000b0a0b7899 */ /* 0x000fe400080006ff */
[----:B------:R-:W-:Y:S02]  /*0580*/  USHF.L.U32 UR10, UR10, 0x1, URZ ;  /* 0x000000010a0a7899 */ /* 0x000fe400080006ff */
[----:B-1----:R-:W-:Y:S01]  /*0590*/  ULEA UR5, UR5, UR7, 0x18 ;  /* 0x0000000705057291 */ /* 0x002fe2000f8ec0ff */
[----:B------:R-:W1:Y:S11]  /*05a0*/  FENCE.VIEW.ASYNC.S ;  /* 0x00000000000073c6 */ /* 0x000e760000000000 */
[----:B-1----:R1:W3:Y:S01]  /*05b0*/  SYNCS.EXCH.64 URZ, [UR5], UR10 ;  /* 0x0000000a05ff75b2 */ /* 0x0022e20008000100 */
[----:B------:R1:W4:Y:S01]  /*05c0*/  SYNCS.EXCH.64 URZ, [UR5+0x28], UR10 ;  /* 0x0000280a05ff75b2 */ /* 0x0003220008000100 */
[----:B------:R1:W1:Y:S01]  /*05d0*/  SYNCS.EXCH.64 URZ, [UR5+0x8], UR10 ;  /* 0x0000080a05ff75b2 */ /* 0x0002620008000100 */
[----:B------:R1:W1:Y:S01]  /*05e0*/  SYNCS.EXCH.64 URZ, [UR5+0x30], UR10 ;  /* 0x0000300a05ff75b2 */ /* 0x0002620008000100 */
[----:B------:R1:W1:Y:S01]  /*05f0*/  SYNCS.EXCH.64 URZ, [UR5+0x10], UR10 ;  /* 0x0000100a05ff75b2 */ /* 0x0002620008000100 */
[----:B------:R1:W1:Y:S01]  /*0600*/  SYNCS.EXCH.64 URZ, [UR5+0x38], UR10 ;  /* 0x0000380a05ff75b2 */ /* 0x0002620008000100 */
[----:B------:R1:W1:Y:S01]  /*0610*/  SYNCS.EXCH.64 URZ, [UR5+0x18], UR10 ;  /* 0x0000180a05ff75b2 */ /* 0x0002620008000100 */
[----:B------:R1:W1:Y:S01]  /*0620*/  SYNCS.EXCH.64 URZ, [UR5+0x40], UR10 ;  /* 0x0000400a05ff75b2 */ /* 0x0002620008000100 */
[----:B------:R1:W1:Y:S01]  /*0630*/  SYNCS.EXCH.64 URZ, [UR5+0x20], UR10 ;  /* 0x0000200a05ff75b2 */ /* 0x0002620008000100 */
[----:B------:R1:W1:Y:S01]  /*0640*/  SYNCS.EXCH.64 URZ, [UR5+0x48], UR10 ;  /* 0x0000480a05ff75b2 */ /* 0x0002620008000100 */
[----:B------:R-:W-:Y:S01]  /*0650*/  NOP ;  /* 0x0000000000007918 */ /* 0x000fe20000000000 */
.L_x_9:
[----:B------:R-:W2:Y:S01]  /*0660*/  SHFL.IDX PT, R2, R65, RZ, 0x1f ;  /* 0x00001fff41027589 */ /* 0x000ea200000e0000 */
[----:B------:R-:W-:Y:S01]  /*0670*/  NOP ;  /* 0x0000000000007918 */ /* 0x000fe20000000000 */
[----:B--2---:R-:W-:-:S13]  /*0680*/  ISETP.NE.AND P0, PT, R2, 0x1, PT ;  /* 0x000000010200780c */ /* 0x004fda0003f05270 */
[----:B------:R-:W-:Y:S05]  /*0690*/  @P0 BRA `(.L_x_10) ;  /* 0x0000000000500947 */ /* 0x000fea0003800000 */
[----:B------:R-:W2:Y:S01]  /*06a0*/  S2UR UR7, SR_CgaCtaId ;  /* 0x00000000000779c3 */ /* 0x000ea20000008800 */
[----:B------:R-:W-:Y:S01]  /*06b0*/  UMOV UR9, 0x400 ;  /* 0x0000040000097882 */ /* 0x000fe20000000000 */
[----:B-1----:R-:W-:Y:S01]  /*06c0*/  UMOV UR5, 0x20 ;  /* 0x0000002000057882 */ /* 0x002fe20000000000 */
[----:B------:R-:W-:Y:S01]  /*06d0*/  UMOV UR4, 0x80 ;  /* 0x0000008000047882 */ /* 0x000fe20000000000 */
[----:B------:R-:W-:-:S04]  /*06e0*/  UIADD3 UR10, UPT, UPT, -UR5, 0x100000, URZ ;  /* 0x00100000050a7890 */ /* 0x000fc8000fffe1ff */
[----:B------:R-:W-:Y:S02]  /*06f0*/  USHF.L.U32 UR11, UR10, 0xb, URZ ;  /* 0x0000000b0a0b7899 */ /* 0x000fe400080006ff */
[----:B------:R-:W-:Y:S02]  /*0700*/  USHF.L.U32 UR10, UR10, 0x1, URZ ;  /* 0x000000010a0a7899 */ /* 0x000fe400080006ff */
[----:B------:R-:W-:-:S04]  /*0710*/  UIADD3 UR4, UPT, UPT, -UR4, 0x100000, URZ ;  /* 0x0010000004047890 */ /* 0x000fc8000fffe1ff */
[----:B------:R-:W-:Y:S02]  /*0720*/  USHF.L.U32 UR5, UR4, 0xb, URZ ;  /* 0x0000000b04057899 */ /* 0x000fe400080006ff */
[----:B------:R-:W-:Y:S01]  /*0730*/  USHF.L.U32 UR4, UR4, 0x1, URZ ;  /* 0x0000000104047899 */ /* 0x000fe200080006ff */
[----:B------:R-:W-:Y:S01]  /*0740*/  ELECT P0, URZ, PT ;  /* 0x0000000000ff782f */ /* 0x000fe20003800000 */
[----:B--2---:R-:W-:Y:S01]  /*0750*/  ULEA UR7, UR7, UR9, 0x18 ;  /* 0x0000000907077291 */ /* 0x004fe2000f8ec0ff */
[----:B------:R-:W1:Y:S11]  /*0760*/  FENCE.VIEW.ASYNC.S ;  /* 0x00000000000073c6 */ /* 0x000e760000000000 */
[----:B-1----:R2:W1:Y:S01]  /*0770*/  SYNCS.EXCH.64 URZ, [UR7+0x50], UR10 ;  /* 0x0000500a07ff75b2 */ /* 0x0024620008000100 */
[----:B------:R2:W1:Y:S01]  /*0780*/  SYNCS.EXCH.64 URZ, [UR7+0x68], UR4 ;  /* 0x0000680407ff75b2 */ /* 0x0004620008000100 */
[----:B------:R2:W1:Y:S01]  /*0790*/  SYNCS.EXCH.64 URZ, [UR7+0x58], UR10 ;  /* 0x0000580a07ff75b2 */ /* 0x0004620008000100 */
[----:B------:R2:W1:Y:S01]  /*07a0*/  SYNCS.EXCH.64 URZ, [UR7+0x70], UR4 ;  /* 0x0000700407ff75b2 */ /* 0x0004620008000100 */
[----:B------:R2:W1:Y:S01]  /*07b0*/  SYNCS.EXCH.64 URZ, [UR7+0x60], UR10 ;  /* 0x0000600a07ff75b2 */ /* 0x0004620008000100 */
[----:B------:R2:W1:Y:S02]  /*07c0*/  SYNCS.EXCH.64 URZ, [UR7+0x78], UR4 ;  /* 0x0000780407ff75b2 */ /* 0x0004640008000100 */
[----:B--2---:R-:W-:Y:S01]  /*07d0*/  NOP ;  /* 0x0000000000007918 */ /* 0x004fe20000000000 */
.L_x_10:
[----:B------:R-:W2:Y:S01]  /*07e0*/  SHFL.IDX PT, R2, R65, RZ, 0x1f ;  /* 0x00001fff41027589 */ /* 0x000ea200000e0000 */
[----:B------:R-:W-:Y:S01]  /*07f0*/  NOP ;  /* 0x0000000000007918 */ /* 0x000fe20000000000 */
[----:B--2---:R-:W-:-:S13]  /*0800*/  ISETP.NE.AND P0, PT, R2, 0x3, PT ;  /* 0x000000030200780c */ /* 0x004fda0003f05270 */
[----:B------:R-:W-:Y:S05]  /*0810*/  @P0 BRA `(.L_x_11) ;  /* 0x0000000000300947 */ /* 0x000fea0003800000 */
[----:B-1----:R-:W1:Y:S01]  /*0820*/  S2UR UR5, SR_CgaCtaId ;  /* 0x00000000000579c3 */ /* 0x002e620000008800 */
        /* <DEDUP_REMOVED lines=8> */
[----:B-1----:R2:W1:Y:S01]  /*08b0*/  SYNCS.EXCH.64 URZ, [UR5+0x80], UR10 ;  /* 0x0000800a05ff75b2 */ /* 0x0024620008000100 */
[----:B------:R2:W1:Y:S02]  /*08c0*/  SYNCS.EXCH.64 URZ, [UR5+0x88], UR10 ;  /* 0x0000880a05ff75b2 */ /* 0x0004640008000100 */
[----:B--2---:R-:W-:Y:S01]  /*08d0*/  NOP ;  /* 0x0000000000007918 */ /* 0x004fe20000000000 */
.L_x_11:
[----:B------:R-:W2:Y:S01]  /*08e0*/  SHFL.IDX PT, R2, R65, RZ, 0x1f ;  /* 0x00001fff41027589 */ /* 0x000ea200000e0000 */
[----:B------:R-:W-:Y:S01]  /*08f0*/  NOP ;  /* 0x0000000000007918 */ /* 0x000fe20000000000 */
[----:B--2---:R-:W-:-:S13]  /*0900*/  ISETP.NE.AND P0, PT, R2, 0x4, PT ;  /* 0x000000040200780c */ /* 0x004fda0003f05270 */
[----:B------:R-:W-:Y:S05]  /*0910*/  @P0 BRA `(.L_x_12) ;  /* 0x00000000004c0947 */ /* 0x000fea0003800000 */
[----:B-1----:R-:W1:Y:S01]  /*0920*/  S2UR UR5, SR_CgaCtaId ;  /* 0x00000000000579c3 */ /* 0x002e620000008800 */
[----:B------:R-:W-:Y:S01]  /*0930*/  UMOV UR9, 0x100 ;  /* 0x0000010000097882 */ /* 0x000fe20000000000 */
[----:B------:R-:W-:Y:S01]  /*0940*/  UMOV UR7, 0x400 ;  /* 0x0000040000077882 */ /* 0x000fe20000000000 */
[----:B------:R-:W-:Y:S01]  /*0950*/  USEL UR9, UR9, 0xe0, UP2 ;  /* 0x000000e009097887 */ /* 0x000fe20009000000 */
[----:B------:R-:W-:Y:S01]  /*0960*/  UMOV UR4, 0x1 ;  /* 0x0000000100047882 */ /* 0x000fe20000000000 */
[----:B------:R-:W-:Y:S01]  /*0970*/  ELECT P0, URZ, PT ;  /* 0x0000000000ff782f */ /* 0x000fe20003800000 */
[----:B------:R-:W-:-:S04]  /*0980*/  UIADD3 UR10, UPT, UPT, -UR4, 0x100000, URZ ;  /* 0x00100000040a7890 */ /* 0x000fc8000fffe1ff */
[----:B------:R-:W-:Y:S02]  /*0990*/  USHF.L.U32 UR11, UR10, 0xb, URZ ;  /* 0x0000000b0a0b7899 */ /* 0x000fe400080006ff */
[----:B------:R-:W-:Y:S02]  /*09a0*/  USHF.L.U32 UR10, UR10, 0x1, URZ ;  /* 0x000000010a0a7899 */ /* 0x000fe400080006ff */
[----:B------:R-:W-:-:S04]  /*09b0*/  UIADD3 UR12, UPT, UPT, -UR9, 0x100000, URZ ;  /* 0x00100000090c7890 */ /* 0x000fc8000fffe1ff */
[----:B------:R-:W-:Y:S02]  /*09c0*/  USHF.L.U32 UR13, UR12, 0xb, URZ ;  /* 0x0000000b0c0d7899 */ /* 0x000fe400080006ff */
[----:B------:R-:W-:Y:S02]  /*09d0*/  USHF.L.U32 UR12, UR12, 0x1, URZ ;  /* 0x000000010c0c7899 */ /* 0x000fe400080006ff */
[----:B-1----:R-:W-:Y:S01]  /*09e0*/  ULEA UR5, UR5, UR7, 0x18 ;  /* 0x0000000705057291 */ /* 0x002fe2000f8ec0ff */
[----:B------:R-:W1:Y:S11]  /*09f0*/  FENCE.VIEW.ASYNC.S ;  /* 0x00000000000073c6 */ /* 0x000e760000000000 */
[----:B-1----:R2:W1:Y:S01]  /*0a00*/  SYNCS.EXCH.64 URZ, [UR5+0x90], UR10 ;  /* 0x0000900a05ff75b2 */ /* 0x0024620008000100 */
[----:B------:R2:W1:Y:S01]  /*0a10*/  SYNCS.EXCH.64 URZ, [UR5+0xa0], UR12 ;  /* 0x0000a00c05ff75b2 */ /* 0x0004620008000100 */
[----:B------:R2:W1:Y:S01]  /*0a20*/  SYNCS.EXCH.64 URZ, [UR5+0x98], UR10 ;  /* 0x0000980a05ff75b2 */ /* 0x0004620008000100 */
[----:B------:R2:W1:Y:S02]  /*0a30*/  SYNCS.EXCH.64 URZ, [UR5+0xa8], UR12 ;  /* 0x0000a80c05ff75b2 */ /* 0x0004640008000100 */
[----:B--2---:R-:W-:Y:S01]  /*0a40*/  NOP ;  /* 0x0000000000007918 */ /* 0x004fe20000000000 */
.L_x_12:
        /* <DEDUP_REMOVED lines=22> */
[----:B------:R2:W1:Y:S01]  /*0bb0*/  SYNCS.EXCH.64 URZ, [UR7+0xe0], UR4 ;  /* 0x0000e00407ff75b2 */ /* 0x0004620008000100 */
[----:B------:R2:W1:Y:S01]  /*0bc0*/  SYNCS.EXCH.64 URZ, [UR7+0xc8], UR10 ;  /* 0x0000c80a07ff75b2 */ /* 0x0004620008000100 */
[----:B------:R2:W1:Y:S02]  /*0bd0*/  SYNCS.EXCH.64 URZ, [UR7+0xe8], UR4 ;  /* 0x0000e80407ff75b2 */ /* 0x0004640008000100 */
[----:B--2---:R-:W-:Y:S01]  /*0be0*/  NOP ;  /* 0x0000000000007918 */ /* 0x004fe20000000000 */
.L_x_13:
        /* <DEDUP_REMOVED lines=18> */
.L_x_14:
[----:B-1----:R-:W1:Y:S01]  /*0d10*/  S2UR UR5, SR_CTAID.X ;  /* 0x00000000000579c3 */ /* 0x002e620000002500 */
[----:B------:R-:W-:-:S05]  /*0d20*/  CS2R.32 R60, SR_CgaSize ;  /* 0x00000000003c7805 */ /* 0x000fca0000008a00 */
[----:B------:R-:W-:-:S05]  /*0d30*/  IMAD R60, R60, -0xa0, RZ ;  /* 0xffffff603c3c7824 */ /* 0x000fca00078e02ff */
[----:B------:R-:W-:-:S14]  /*0d40*/  R2UR UR9, R60 ;  /* 0x000000003c0972ca */ /* 0x000fdc00000e0000 */
[----:B------:R-:W2:Y:S01]  /*0d50*/  LDCU UR9, c[0x0][UR9+0x2b0] ;  /* 0x00005600090977ac */ /* 0x000ea20008000800 */
[----:B------:R-:W-:Y:S01]  /*0d60*/  NOP ;  /* 0x0000000000007918 */ /* 0x000fe20000000000 */
[----:B------:R-:W-:-:S05]  /*0d70*/  CS2R.32 R60, SR_CgaSize ;  /* 0x00000000003c7805 */ /* 0x000fca0000008a00 */
[----:B------:R-:W-:-:S05]  /*0d80*/  IMAD R60, R60, -0xa0, RZ ;  /* 0xffffff603c3c7824 */ /* 0x000fca00078e02ff */
[----:B------:R-:W-:-:S14]  /*0d90*/  R2UR UR7, R60 ;  /* 0x000000003c0772ca */ /* 0x000fdc00000e0000 */
[----:B------:R-:W3:Y:S01]  /*0da0*/  LDCU UR7, c[0x0][UR7+0x2b4] ;  /* 0x00005680070777ac */ /* 0x000ee20008000800 */
[----:B------:R-:W4:Y:S08]  /*0db0*/  S2UR UR4, SR_CTAID.Y ;  /* 0x00000000000479c3 */ /* 0x000f300000002600 */
[----:B------:R-:W3:Y:S01]  /*0dc0*/  LDC R9, c[0x0][0xb24] ;  /* 0x0002c900ff097b82 */ /* 0x000ee20000000800 */
[----:B-1----:R-:W-:-:S02]  /*0dd0*/  I2FP.F32.U32 R4, UR5 ;  /* 0x0000000500047c45 */ /* 0x002fc40008201000 */
[----:B------:R-:W-:-:S05]  /*0de0*/  CS2R.32 R5, SR_CgaSize ;  /* 0x0000000000057805 */ /* 0x000fca0000008a00 */
[----:B------:R-:W-:-:S06]  /*0df0*/  IMAD R5, R5, -0xa0, RZ ;  /* 0xffffff6005057824 */ /* 0x000fcc00078e02ff */
[----:B------:R-:W1:Y:S01]  /*0e00*/  LDC R5, c[0x0][R5+0x2a0] ;  /* 0x0000a80005057b82 */ /* 0x000e620000000800 */
[----:B------:R-:W-:Y:S01]  /*0e10*/  MOV R21, UR5 ;  /* 0x0000000500157c02 */ /* 0x000fe20008000f00 */
[----:B--2---:R-:W-:Y:S01]  /*0e20*/  FMUL R4, R4, UR9 ;  /* 0x0000000904047c20 */ /* 0x004fe20008400000 */
[----:B----4-:R-:W-:Y:S02]  /*0e30*/  I2FP.F32.U32 R2, UR4 ;  /* 0x0000000400027c45 */ /* 0x010fe40008201000 */
[----:B------:R-:W-:-:S05]  /*0e40*/  CS2R.32 R3, SR_CgaSize ;  /* 0x0000000000037805 */ /* 0x000fca0000008a00 */
[----:B------:R-:W-:-:S06]  /*0e50*/  IMAD R3, R3, -0xa0, RZ ;  /* 0xffffff6003037824 */ /* 0x000fcc00078e02ff */
[----:B------:R-:W2:Y:S01]  /*0e60*/  LDC R3, c[0x0][R3+0x2a4] ;  /* 0x0000a90003037b82 */ /* 0x000ea20000000800 */
[----:B------:R-:W4:Y:S01]  /*0e70*/  F2I.U32.TRUNC.NTZ R60, R4 ;  /* 0x00000004003c7305 */ /* 0x000f22000020f000 */
[----:B------:R-:W-:Y:S01]  /*0e80*/  MOV R20, UR4 ;  /* 0x0000000400147c02 */ /* 0x000fe20008000f00 */
[----:B---3--:R-:W-:-:S05]  /*0e90*/  FMUL R2, R2, UR7 ;  /* 0x0000000702027c20 */ /* 0x008fca0008400000 */
[----:B------:R-:W-:Y:S01]  /*0ea0*/  BAR.SYNC.DEFER_BLOCKING 0x0 ;  /* 0x0000000000007b1d */ /* 0x000fe20000010000 */
[----:B------:R-:W-:-:S05]  /*0eb0*/  ISETP.GE.AND P0, PT, R9, 0x1, PT ;  /* 0x000000010900780c */ /* 0x000fca0003f06270 */
[----:B------:R-:W3:Y:S02]  /*0ec0*/  F2I.U32.TRUNC.NTZ R58, R2 ;  /* 0x00000002003a7305 */ /* 0x000ee4000020f000 */
[----:B------:R-:W2:Y:S01]  /*0ed0*/  S2UR UR36, SR_CTAID.Z ;  /* 0x00000000002479c3 */ /* 0x000ea20000002700 */
[----:B----4-:R-:W-:-:S05]  /*0ee0*/  IADD3 R60, PT, PT, -R60, RZ, RZ ;  /* 0x000000ff3c3c7210 */ /* 0x010fca0007ffe1ff */
[----:B-1----:R-:W-:Y:S01]  /*0ef0*/  IMAD R60, R5, R60, UR5 ;  /* 0x00000005053c7e24 */ /* 0x002fe2000f8e023c */
[----:B---3--:R-:W-:-:S05]  /*0f00*/  IADD3 R58, PT, PT, -R58, RZ, RZ ;  /* 0x000000ff3a3a7210 */ /* 0x008fca0007ffe1ff */
[----:B--2---:R-:W-:Y:S01]  /*0f10*/  IMAD R58, R3, R58, UR4 ;  /* 0x00000004033a7e24 */ /* 0x004fe2000f8e023a */
[----:B------:R-:W-:Y:S06]  /*0f20*/  @!P0 BRA `(.L_x_15) ;  /* 0x0000000000b88947 */ /* 0x000fec0003800000 */
[----:B------:R-:W1:Y:S01]  /*0f30*/  LDC.64 R4, c[0x0][0xb18] ;  /* 0x0002c600ff047b82 */ /* 0x000e620000000a00 */
[----:B------:R-:W-:-:S07]  /*0f40*/  ISETP.NE.AND P0, PT, R9, 0x1, PT ;  /* 0x000000010900780c */ /* 0x000fce0003f05270 */
[----:B------:R-:W2:Y:S08]  /*0f50*/  LDC R10, c[0x0][0xb0c] ;  /* 0x0002c300ff0a7b82 */ /* 0x000eb00000000800 */
[----:B------:R-:W3:Y:S08]  /*0f60*/  LDC R11, c[0x0][0x370] ;  /* 0x0000dc00ff0b7b82 */ /* 0x000ef00000000800 */
[----:B------:R-:W4:Y:S01]  /*0f70*/  LDC R12, c[0x0][0x374] ;  /* 0x0000dd00ff0c7b82 */ /* 0x000f220000000800 */
[----:B-1----:R-:W-:-:S07]  /*0f80*/  ISETP.NE.AND P1, PT, R4, 0x1, PT ;  /* 0x000000010400780c */ /* 0x002fce0003f25270 */
[----:B------:R-:W3:Y:S01]  /*0f90*/  LDC.64 R6, c[0x0][0xb10] ;  /* 0x0002c400ff067b82 */ /* 0x000ee20000000a00 */
[----:B--2---:R-:W-:-:S07]  /*0fa0*/  ISETP.NE.AND P2, PT, R10, 0x1, PT ;  /* 0x000000010a00780c */ /* 0x004fce0003f45270 */
[----:B------:R-:W1:Y:S08]  /*0fb0*/  LDC R8, c[0x0][0xb20] ;  /* 0x0002c800ff087b82 */ /* 0x000e700000000800 */
[----:B------:R-:W2:Y:S01]  /*0fc0*/  LDC.64 R2, c[0x0][0xb28] ;  /* 0x0002ca00ff027b82 */ /* 0x000ea20000000a00 */
[----:B----4-:R-:W-:-:S04]  /*0fd0*/  IMAD.HI.U32 R13, R12, R5, RZ ;  /* 0x000000050c0d7227 */ /* 0x010fc800078e00ff */
[----:B------:R-:W-:-:S04]  /*0fe0*/  IMAD.HI.U32 R5, R20, R5, RZ ;  /* 0x0000000514057227 */ /* 0x000fc800078e00ff */
[----:B---3--:R-:W-:-:S04]  /*0ff0*/  IMAD.HI.U32 R14, R11, R6, RZ ;  /* 0x000000060b0e7227 */ /* 0x008fc800078e00ff */
[C---:B------:R-:W-:Y:S01]  /*1000*/  IMAD.HI.U32 R16, R21.reuse, R6, RZ ;  /* 0x0000000615107227 */ /* 0x040fe200078e00ff */
[-C--:B------:R-:W-:Y:S02]  /*1010*/  @P2 SHF.R.U32.HI R11, RZ, R7.reuse, R14 ;  /* 0x00000007ff0b2219 */ /* 0x080fe4000001160e */
[-C--:B-1----:R-:W-:Y:S02]  /*1020*/  @P1 SHF.R.U32.HI R12, RZ, R8.reuse, R13 ;  /* 0x00000008ff0c1219 */ /* 0x082fe4000001160d */
[----:B------:R-:W-:Y:S02]  /*1030*/  SHF.R.U32.HI R5, RZ, R8, R5 ;  /* 0x00000008ff057219 */ /* 0x000fe40000011605 */
[----:B------:R-:W-:Y:S02]  /*1040*/  SHF.R.U32.HI R16, RZ, R7, R16 ;  /* 0x00000007ff107219 */ /* 0x000fe40000011610 */
[----:B------:R-:W-:Y:S01]  /*1050*/  SEL R5, R20, R5, !P1 ;  /* 0x0000000514057207 */ /* 0x000fe20004800000 */
[----:B--2---:R-:W-:Y:S01]  /*1060*/  IMAD.HI.U32 R14, R12, R2, RZ ;  /* 0x000000020c0e7227 */ /* 0x004fe200078e00ff */
[----:B------:R-:W-:-:S02]  /*1070*/  SEL R7, R21, R16, !P2 ;  /* 0x0000001015077207 */ /* 0x000fc40005000000 */
[----:B------:R-:W-:Y:S01]  /*1080*/  IADD3 R13, PT, PT, -R5, RZ, RZ ;  /* 0x000000ff050d7210 */ /* 0x000fe20007ffe1ff */
[----:B------:R-:W-:Y:S01]  /*1090*/  IMAD.HI.U32 R6, R11, R2, RZ ;  /* 0x000000020b067227 */ /* 0x000fe200078e00ff */
[----:B------:R-:W-:-:S03]  /*10a0*/  @P0 SHF.R.U32.HI R12, RZ, R3, R14 ;  /* 0x00000003ff0c0219 */ /* 0x000fc6000001160e */
[----:B------:R-:W-:Y:S01]  /*10b0*/  IMAD R13, R4, R13, R20 ;  /* 0x0000000d040d7224 */ /* 0x000fe200078e0214 */
[----:B------:R-:W-:Y:S01]  /*10c0*/  @P0 SHF.R.U32.HI R11, RZ, R3, R6 ;  /* 0x00000003ff0b0219 */ /* 0x000fe20000011606 */
[----:B------:R-:W-:-:S04]  /*10d0*/  IMAD R12, R12, R9, RZ ;  /* 0x000000090c0c7224 */ /* 0x000fc800078e02ff */
[----:B------:R-:W-:Y:S01]  /*10e0*/  IMAD R6, R11, R9, RZ ;  /* 0x000000090b067224 */ /* 0x000fe200078e02ff */
[----:B------:R-:W-:-:S04]  /*10f0*/  ISETP.GE.AND P1, PT, R5, R12, PT ;  /* 0x0000000c0500720c */ /* 0x000fc80003f26270 */
[----:B------:R-:W-:Y:S01]  /*1100*/  ISETP.GE.OR P1, PT, R7, R6, P1 ;  /* 0x000000060700720c */ /* 0x000fe20000f26670 */
[----:B------:R-:W-:-:S05]  /*1110*/  IMAD.HI.U32 R6, R5, R2, RZ ;  /* 0x0000000205067227 */ /* 0x000fca00078e00ff */
[----:B------:R-:W-:-:S04]  /*1120*/  SHF.R.U32.HI R6, RZ, R3, R6 ;  /* 0x00000003ff067219 */ /* 0x000fc80000011606 */
[----:B------:R-:W-:-:S03]  /*1130*/  SEL R6, R5, R6, !P0 ;  /* 0x0000000605067207 */ /* 0x000fc60004000000 */
[----:B------:R-:W-:Y:S01]  /*1140*/  @!P1 IMAD.HI.U32 R8, R7, R2, RZ ;  /* 0x0000000207089227 */ /* 0x000fe200078e00ff */
[----:B------:R-:W-:-:S04]  /*1150*/  IADD3 R2, PT, PT, -R6, RZ, RZ ;  /* 0x000000ff06027210 */ /* 0x000fc80007ffe1ff */
[----:B------:R-:W-:Y:S01]  /*1160*/  @!P1 SHF.R.U32.HI R8, RZ, R3, R8 ;  /* 0x00000003ff089219 */ /* 0x000fe20000011608 */
[----:B------:R-:W-:-:S03]  /*1170*/  IMAD R2, R9, R2, R5 ;  /* 0x0000000209027224 */ /* 0x000fc600078e0205 */
[----:B------:R-:W-:-:S05]  /*1180*/  @!P1 SEL R3, R7, R8, !P0 ;  /* 0x0000000807039207 */ /* 0x000fca0004000000 */
[--C-:B------:R-:W-:Y:S02]  /*1190*/  @!P1 IMAD.IADD R6, R6, 0x1, -R3.reuse ;  /* 0x0000000106069824 */ /* 0x100fe400078e0a03 */
[----:B------:R-:W-:Y:S01]  /*11a0*/  @!P1 IMAD R3, R2, R11, R3 ;  /* 0x0000000b02039224 */ /* 0x000fe200078e0203 */
[----:B------:R-:W-:Y:S01]  /*11b0*/  IADD3 R2, PT, PT, -R7, RZ, RZ ;  /* 0x000000ff07027210 */ /* 0x000fe20007ffe1ff */
[----:B------:R-:W-:Y:S02]  /*11c0*/  @!P1 IMAD R5, R6, R9, R7 ;  /* 0x0000000906059224 */ /* 0x000fe400078e0207 */
[----:B------:R-:W-:Y:S02]  /*11d0*/  @!P1 IMAD.MOV.U32 R7, RZ, RZ, R3 ;  /* 0x000000ffff079224 */ /* 0x000fe400078e0003 */
[----:B------:R-:W-:Y:S02]  /*11e0*/  IMAD R2, R10, R2, R21 ;  /* 0x000000020a027224 */ /* 0x000fe400078e0215 */
[----:B------:R-:W-:-:S02]  /*11f0*/  IMAD R20, R5, R4, R13 ;  /* 0x0000000405147224 */ /* 0x000fc400078e020d */
[----:B------:R-:W-:Y:S02]  /*1200*/  IMAD R21, R7, R10, R2 ;  /* 0x0000000a07157224 */ /* 0x000fe400078e0202 */
.L_x_15:
[----:B------:R-:W1:Y:S01]  /*1210*/  LDCU UR4, c[0x0][0xb30] ;  /* 0x00016600ff0477ac */ /* 0x000e620008000800 */
[----:B------:R-:W2:Y:S08]  /*1220*/  S2UR UR37, SR_CgaCtaId ;  /* 0x00000000002579c3 */ /* 0x000eb00000008800 */
[----:B------:R-:W3:Y:S01]  /*1230*/  LDC R26, c[0x0][0xb24] ;  /* 0x0002c900ff1a7b82 */ /* 0x000ee20000000800 */
[----:B-1----:R-:W-:-:S09]  /*1240*/  UISETP.NE.AND UP1, UPT, UR4, 0x1, UPT ;  /* 0x000000010400788c */ /* 0x002fd2000bf25270 */
[----:B--2---:R-:W-:Y:S05]  /*1250*/  BRA.U UP1, `(.L_x_16) ;  /* 0x0000000101407547 */ /* 0x004fea000b800000 */
[----:B------:R-:W1:Y:S08]  /*1260*/  LDC.64 R4, c[0x0][0xb10] ;  /* 0x0002c400ff047b82 */ /* 0x000e700000000a00 */
[----:B------:R-:W2:Y:S08]  /*1270*/  LDC.64 R2, c[0x0][0xb18] ;  /* 0x0002c600ff027b82 */ /* 0x000eb00000000a00 */
[----:B------:R-:W4:Y:S08]  /*1280*/  LDC R6, c[0x0][0xb20] ;  /* 0x0002c800ff067b82 */ /* 0x000f300000000800 */
[----:B------:R-:W3:Y:S01]  /*1290*/  LDC R8, c[0x0][0xb0c] ;  /* 0x0002c300ff087b82 */ /* 0x000ee20000000800 */
[----:B-1----:R-:W-:-:S05]  /*12a0*/  IMAD.HI.U32 R4, R21, R4, RZ ;  /* 0x0000000415047227 */ /* 0x002fca00078e00ff */
[----:B------:R-:W-:Y:S01]  /*12b0*/  SHF.R.U32.HI R4, RZ, R5, R4 ;  /* 0x00000005ff047219 */ /* 0x000fe20000011604 */
[----:B--2---:R-:W-:Y:S01]  /*12c0*/  IMAD.HI.U32 R3, R20, R3, RZ ;  /* 0x0000000314037227 */ /* 0x004fe200078e00ff */
[----:B------:R-:W-:-:S04]  /*12d0*/  ISETP.NE.AND P0, PT, R2, 0x1, PT ;  /* 0x000000010200780c */ /* 0x000fc80003f05270 */
[----:B----4-:R-:W-:-:S04]  /*12e0*/  SHF.R.U32.HI R3, RZ, R6, R3 ;  /* 0x00000006ff037219 */ /* 0x010fc80000011603 */
[----:B------:R-:W-:Y:S02]  /*12f0*/  SEL R3, R20, R3, !P0 ;  /* 0x0000000314037207 */ /* 0x000fe40004000000 */
[----:B---3--:R-:W-:-:S04]  /*1300*/  ISETP.NE.AND P1, PT, R8, 0x1, PT ;  /* 0x000000010800780c */ /* 0x008fc80003f25270 */
[----:B------:R-:W-:-:S05]  /*1310*/  SEL R4, R21, R4, !P1 ;  /* 0x0000000415047207 */ /* 0x000fca0004800000 */
[----:B------:R-:W-:Y:S02]  /*1320*/  IMAD.IADD R5, R3, 0x1, -R4 ;  /* 0x0000000103057824 */ /* 0x000fe400078e0a04 */
[----:B------:R-:W-:Y:S02]  /*1330*/  IMAD.IADD R3, R4, 0x1, -R3 ;  /* 0x0000000104037824 */ /* 0x000fe400078e0a03 */
[----:B------:R-:W-:Y:S02]  /*1340*/  IMAD R21, R5, R8, R21 ;  /* 0x0000000805157224 */ /* 0x000fe400078e0215 */
[----:B------:R-:W-:-:S07]  /*1350*/  IMAD R20, R3, R2, R20 ;  /* 0x0000000203147224 */ /* 0x000fce00078e0214 */
.L_x_16:
[----:B------:R-:W-:Y:S01]  /*1360*/  BAR.SYNC.DEFER_BLOCKING 0x0 ;  /* 0x0000000000007b1d */ /* 0x000fe20000010000 */
[----:B------:R-:W-:Y:S01]  /*1370*/  UISETP.NE.AND UP1, UPT, UR8, 0x2, UPT ;  /* 0x000000020800788c */ /* 0x000fe2000bf25270 */
[----:B------:R-:W-:Y:S02]  /*1380*/  ISETP.NE.OR P5, PT, R0, 0x2, !P5 ;  /* 0x000000020000780c */ /* 0x000fe40006fa5670 */
[----:B------:R-:W-:-:S06]  /*1390*/  LOP3.LUT R2, R72, 0x1f, RZ, 0xc0, !PT ;  /* 0x0000001f48027812 */ /* 0x000fcc00078ec0ff */
[----:B------:R-:W-:Y:S05]  /*13a0*/  BRA.U UP1, `(.L_x_17) ;  /* 0x0000001101dc7547 */ /* 0x000fea000b800000 */
[----:B------:R-:W1:Y:S01]  /*13b0*/  LDCU UR15, c[0x0][0x38c] ;  /* 0x00007180ff0f77ac */ /* 0x000e620008000800 */
[----:B------:R-:W2:Y:S01]  /*13c0*/  LDC R9, c[0x0][0x370] ;  /* 0x0000dc00ff097b82 */ /* 0x000ea20000000800 */
[----:B------:R-:W-:Y:S01]  /*13d0*/  PLOP3.LUT P1, PT, PT, PT, UP2, 0x80, 0x8 ;  /* 0x000000000008781c */ /* 0x000fe20003f2f028 */
[----:B------:R-:W-:Y:S01]  /*13e0*/  HFMA2 R12, -RZ, RZ, 0, 0 ;  /* 0x00000000ff0c7431 */ /* 0x000fe200000001ff */
[----:B------:R-:W-:Y:S01]  /*13f0*/  ISETP.EQ.OR P4, PT, R2, RZ, P5 ;  /* 0x000000ff0200720c */ /* 0x000fe20002f82670 */
[----:B------:R-:W-:Y:S01]  /*1400*/  IMAD.MOV.U32 R15, RZ, RZ, 0x1 ;  /* 0x00000001ff0f7424 */ /* 0x000fe200078e00ff */
[----:B------:R-:W-:Y:S01]  /*1410*/  PLOP3.LUT P1, PT, P1, PT, PT, 0x8, 0x80 ;  /* 0x000000000080781c */ /* 0x000fe20000f2e170 */
[----:B------:R-:W-:Y:S01]  /*1420*/  IMAD.MOV.U32 R14, RZ, RZ, RZ ;  /* 0x000000ffff0e7224 */ /* 0x000fe200078e00ff */
[----:B------:R-:W-:Y:S01]  /*1430*/  MOV R8, 0x1 ;  /* 0x0000000100087802 */ /* 0x000fe20000000f00 */
[----:B------:R-:W4:Y:S01]  /*1440*/  LDC R0, c[0x0][0x374] ;  /* 0x0000dd00ff007b82 */ /* 0x000f220000000800 */
[----:B------:R-:W-:Y:S01]  /*1450*/  IMAD.MOV.U32 R10, RZ, RZ, RZ ;  /* 0x000000ffff0a7224 */ /* 0x000fe200078e00ff */
[----:B------:R-:W2:Y:S01]  /*1460*/  LDCU.64 UR30, c[0x0][0x348] ;  /* 0x00006900ff1e77ac */ /* 0x000ea20008000a00 */
[----:B------:R-:W-:Y:S01]  /*1470*/  UMOV UR13, URZ ;  /* 0x000000ff000d7c82 */ /* 0x000fe20008000000 */
[----:B-1----:R-:W-:-:S04]  /*1480*/  UIADD3 UR5, UPT, UPT, UR15, 0x7f, URZ ;  /* 0x0000007f0f057890 */ /* 0x002fc8000fffe0ff */
[----:B------:R-:W-:-:S04]  /*1490*/  USHF.R.S32.HI UR4, URZ, 0x1f, UR5 ;  /* 0x0000001fff047899 */ /* 0x000fc80008011405 */
[----:B------:R-:W-:-:S04]  /*14a0*/  ULEA.HI UR4, UR4, UR5, URZ, 0x7 ;  /* 0x0000000504047291 */ /* 0x000fc8000f8f38ff */
[----:B------:R-:W-:Y:S02]  /*14b0*/  USHF.R.S32.HI UR22, URZ, 0x7, UR4 ;  /* 0x00000007ff167899 */ /* 0x000fe40008011404 */
[----:B------:R-:W-:Y:S02]  /*14c0*/  UIADD3 UR4, UPT, UPT, UR15, -0x1, URZ ;  /* 0xffffffff0f047890 */ /* 0x000fe4000fffe0ff */
[----:B------:R-:W-:Y:S02]  /*14d0*/  UISETP.LT.U32.AND UP0, UPT, UR22, 0x5, UPT ;  /* 0x000000051600788c */ /* 0x000fe4000bf01070 */
[----:B------:R-:W-:Y:S02]  /*14e0*/  UISETP.GE.U32.AND UP1, UPT, UR4, -0xff, UPT ;  /* 0xffffff010400788c */ /* 0x000fe4000bf26070 */
[----:B------:R-:W-:Y:S02]  /*14f0*/  USEL UR21, UR22, 0x5, UP0 ;  /* 0x0000000516157887 */ /* 0x000fe40008000000 */
[----:B------:R-:W-:-:S02]  /*1500*/  UIADD3 UR15, UPT, UPT, UR15, 0xfe, URZ ;  /* 0x000000fe0f0f7890 */ /* 0x000fc4000fffe0ff */
[----:B------:R-:W-:Y:S02]  /*1510*/  UIADD3 UR7, UPT, UPT, UR21, -0x1, URZ ;  /* 0xffffffff15077890 */ /* 0x000fe4000fffe0ff */
[----:B------:R-:W-:-:S03]  /*1520*/  UIADD3 UR14, UPT, UPT, UR22, -UR21, URZ ;  /* 0x80000015160e7290 */ /* 0x000fc6000fffe0ff */
[----:B------:R-:W-:-:S04]  /*1530*/  @UP1 UIADD3 UR7, UPT, UPT, UR21, URZ, URZ ;  /* 0x000000ff15071290 */ /* 0x000fc8000fffe0ff */
[----:B--2---:R-:W-:-:S12]  /*1540*/  UIADD3 UR7, UPT, UPT, UR7, 0x1, URZ ;  /* 0x0000000107077890 */ /* 0x004fd8000fffe0ff */
.L_x_35:
[----:B------:R-:W-:Y:S01]  /*1550*/  UISETP.NE.AND UP0, UPT, UR37, URZ, UPT ;  /* 0x000000ff2500728c */ /* 0x000fe2000bf05270 */
[----:B------:R-:W1:Y:S08]  /*1560*/  S2UR UR37, SR_CgaCtaId ;  /* 0x00000000002579c3 */ /* 0x000e700000008800 */
[----:B------:R-:W-:Y:S05]  /*1570*/  BRA.U UP0, `(.L_x_18) ;  /* 0x0000000100347547 */ /* 0x000fea000b800000 */
[----:B------:R-:W2:Y:S01]  /*1580*/  S2R R2, SR_CgaCtaId ;  /* 0x0000000000027919 */ /* 0x000ea20000008800 */
[----:B------:R-:W-:-:S04]  /*1590*/  MOV R3, 0x400 ;  /* 0x0000040000037802 */ /* 0x000fc80000000f00 */
[----:B--2---:R-:W-:Y:S02]  /*15a0*/  LEA R3, R2, R3, 0x18 ;  /* 0x0000000302037211 */ /* 0x004fe400078ec0ff */
[----:B------:R-:W-:-:S03]  /*15b0*/  SHF.L.U32 R2, R8, 0x1f, RZ ;  /* 0x0000001f08027819 */ /* 0x000fc600000006ff */
[----:B------:R-:W-:-:S04]  /*15c0*/  IMAD R3, R10, 0x8, R3 ;  /* 0x000000080a037824 */ /* 0x000fc800078e0203 */
[----:B------:R-:W2:Y:S02]  /*15d0*/  SYNCS.PHASECHK.TRANS64.TRYWAIT P0, [R3+URZ+0x100], R2 ;  /* 0x00010002030075a7 */ /* 0x000ea400080011ff */
[----:B--2---:R-:W-:Y:S05]  /*15e0*/  @!P0 BRA `(.L_x_19) ;  /* 0x0000006000888947 */ /* 0x004fea0003800000 */
.L_x_123:
[----:B------:R-:W-:Y:S01]  /*15f0*/  VIADD R10, R10, 0x1 ;  /* 0x000000010a0a7836 */ /* 0x000fe20000000000 */
[----:B------:R2:W-:Y:S04]  /*1600*/  SYNCS.ARRIVE.TRANS64.A1T0 RZ, [R3+URZ+0xf0], RZ ;  /* 0x0000f0ff03ff79a7 */ /* 0x0005e800081000ff */
[----:B------:R-:W-:-:S04]  /*1610*/  ISETP.NE.AND P0, PT, R10, 0x2, PT ;  /* 0x000000020a00780c */ /* 0x000fc80003f05270 */
[----:B------:R-:W-:Y:S02]  /*1620*/  SEL R10, R10, RZ, P0 ;  /* 0x000000ff0a0a7207 */ /* 0x000fe40000000000 */
[----:B--2---:R-:W-:-:S04]  /*1630*/  SEL R3, RZ, 0x1, P0 ;  /* 0x00000001ff037807 */ /* 0x004fc80000000000 */
[----:B------:R-:W-:-:S07]  /*1640*/  LOP3.LUT R8, R8, R3, RZ, 0x3c, !PT ;  /* 0x0000000308087212 */ /* 0x000fce00078e3cff */
.L_x_18:
[----:B------:R-:W-:Y:S01]  /*1650*/  UMOV UR4, 0x400 ;  /* 0x0000040000047882 */ /* 0x000fe20000000000 */
[----:B------:R-:W-:Y:S01]  /*1660*/  SHF.L.U32 R2, R15, 0x1f, RZ ;  /* 0x0000001f0f027819 */ /* 0x000fe200000006ff */
[----:B-1----:R-:W-:Y:S01]  /*1670*/  ULEA UR4, UR37, UR4, 0x18 ;  /* 0x0000000425047291 */ /* 0x002fe2000f8ec0ff */
[----:B------:R-:W-:Y:S01]  /*1680*/  R2UR UR35, R21 ;  /* 0x00000000152372ca */ /* 0x000fe200000e0000 */
[----:B------:R-:W-:Y:S01]  /*1690*/  UISETP.GE.U32.AND UP0, UPT, UR15, 0xff, UPT ;  /* 0x000000ff0f00788c */ /* 0x000fe2000bf06070 */
[----:B------:R-:W-:Y:S01]  /*16a0*/  R2UR UR19, R20 ;  /* 0x00000000141372ca */ /* 0x000fe200000e0000 */
[----:B------:R-:W-:Y:S01]  /*16b0*/  ULEA UR5, UR13, UR4, 0x3 ;  /* 0x000000040d057291 */ /* 0x000fe2000f8e18ff */
[----:B------:R-:W-:-:S08]  /*16c0*/  UMOV UR23, URZ ;  /* 0x000000ff00177c82 */ /* 0x000fd00008000000 */
[----:B------:R1:W2:Y:S01]  /*16d0*/  SYNCS.PHASECHK.TRANS64.TRYWAIT P0, [UR5+0x28], R2 ;  /* 0x00002802ff0075a7 */ /* 0x0002a20008001105 */
[----:B------:R-:W-:Y:S02]  /*16e0*/  USHF.L.U32 UR35, UR35, 0x6, URZ ;  /* 0x0000000623237899 */ /* 0x000fe400080006ff */
[----:B------:R-:W-:Y:S01]  /*16f0*/  UIMAD UR19, UR19, 0x60, URZ ;  /* 0x00000060131378a4 */ /* 0x000fe2000f8e02ff */
[----:B------:R-:W-:Y:S11]  /*1700*/  BRA.U !UP0, `(.L_x_20) ;  /* 0x0000000108d87547 */ /* 0x000ff6000b800000 */
[----:B------:R-:W-:Y:S01]  /*1710*/  UMOV UR29, URZ ;  /* 0x000000ff001d7c82 */ /* 0x000fe20008000000 */
[----:B------:R-:W-:-:S05]  /*1720*/  UMOV UR6, UR13 ;  /* 0x0000000d00067c82 */ /* 0x000fca0008000000 */
.L_x_25:
[----:B--2---:R-:W-:Y:S01]  /*1730*/  @!P5 MOV R3, 0xa000 ;  /* 0x0000a0000003d802 */ /* 0x004fe20000000f00 */
[----:B-1----:R-:W-:Y:S01]  /*1740*/  ULEA UR33, UR6, UR4, 0x3 ;  /* 0x0000000406217291 */ /* 0x002fe2000f8e18ff */
[----:B--2---:R-:W-:Y:S11]  /*1750*/  @P0 BRA `(.L_x_21) ;  /* 0x00000000000c0947 */ /* 0x004ff60003800000 */
[----:B------:R-:W-:Y:S04]  /*1760*/  SHF.L.U32 R5, R15, 0x1f, RZ ;  /* 0x0000001f0f057819 */ /* 0x000fe800000006ff */
[----:B------:R-:W2:Y:S02]  /*1770*/  SYNCS.PHASECHK.TRANS64.TRYWAIT P0, [UR33+0x28], R5 ;  /* 0x00002805ff0075a7 */ /* 0x000ea40008001121 */
[----:B--2---:R-:W-:Y:S05]  /*1780*/  @!P0 BRA `(.L_x_22) ;  /* 0x0000006000348947 */ /* 0x004fea0003800000 */
.L_x_21:
[----:B------:R2:W-:Y:S01]  /*1790*/  @!P5 SYNCS.ARRIVE.TRANS64 RZ, [UR33], R3 ;  /* 0x00000003ffffd9a7 */ /* 0x0005e20008000021 */
[----:B------:R-:W-:Y:S04]  /*17a0*/  BSSY.RECONVERGENT B0, `(.L_x_23) ;  /* 0x0000003000007945 */ /* 0x000fe80003800200 */
[----:B------:R-:W-:Y:S05]  /*17b0*/  @P4 BRA `(.L_x_24) ;  /* 0x0000000000044947 */ /* 0x000fea0003800000 */
[----:B------:R-:W-:Y:S05]  /*17c0*/  BPT.TRAP 0x1 ;  /* 0x000000040000795c */ /* 0x000fea0000300000 */
.L_x_24:
[----:B------:R-:W-:Y:S05]  /*17d0*/  BSYNC.RECONVERGENT B0 ;  /* 0x0000000000007941 */ /* 0x000fea0003800200 */
.L_x_23:
[----:B------:R-:W-:Y:S02]  /*17e0*/  UIADD3 UR13, UPT, UPT, UR6, 0x1, URZ ;  /* 0x00000001060d7890 */ /* 0x000fe4000fffe0ff */
[----:B------:R-:W-:Y:S02]  /*17f0*/  UIADD3 UR42, UP1, UPT, UR30, 0x80, URZ ;  /* 0x000000801e2a7890 */ /* 0x000fe4000ff3e0ff */
[----:B------:R-:W-:Y:S02]  /*1800*/  UISETP.NE.AND UP0, UPT, UR13, 0x5, UPT ;  /* 0x000000050d00788c */ /* 0x000fe4000bf05270 */
[----:B------:R-:W-:Y:S02]  /*1810*/  ULEA UR24, UR6, UR4, 0xe ;  /* 0x0000000406187291 */ /* 0x000fe4000f8e70ff */
[----:B------:R-:W-:Y:S02]  /*1820*/  USEL UR9, URZ, 0x1, UP0 ;  /* 0x00000001ff097887 */ /* 0x000fe40008000000 */
[----:B------:R-:W-:Y:S02]  /*1830*/  USEL UR13, UR13, URZ, UP0 ;  /* 0x000000ff0d0d7287 */ /* 0x000fe40008000000 */
[----:B------:R-:W-:Y:S02]  /*1840*/  USHF.L.U32 UR34, UR29, 0x7, URZ ;  /* 0x000000071d227899 */ /* 0x000fe400080006ff */
[----:B------:R-:W-:Y:S01]  /*1850*/  ULEA UR8, UR13, UR4, 0x3 ;  /* 0x000000040d087291 */ /* 0x000fe2000f8e18ff */
[----:B------:R-:W-:Y:S01]  /*1860*/  LOP3.LUT R15, R15, UR9, RZ, 0x3c, !PT ;  /* 0x000000090f0f7c12 */ /* 0x000fe2000f8e3cff */
[----:B------:R-:W-:Y:S02]  /*1870*/  UIADD3.X UR43, UPT, UPT, URZ, UR31, URZ, UP1, !UPT ;  /* 0x0000001fff2b7290 */ /* 0x000fe40008ffe4ff */
[----:B------:R-:W-:Y:S01]  /*1880*/  UIADD3 UR32, UPT, UPT, UR24, 0x3400, URZ ;  /* 0x0000340018207890 */ /* 0x000fe2000fffe0ff */
[----:B-1----:R-:W-:Y:S01]  /*1890*/  SHF.L.U32 R2, R15, 0x1f, RZ ;  /* 0x0000001f0f027819 */ /* 0x002fe200000006ff */
[----:B------:R-:W-:Y:S01]  /*18a0*/  UIADD3 UR26, UPT, UPT, UR34, 0x40, URZ ;  /* 0x00000040221a7890 */ /* 0x000fe2000fffe0ff */
[----:B------:R-:W-:Y:S02]  /*18b0*/  UMOV UR40, 0x0 ;  /* 0x0000000000287882 */ /* 0x000fe40000000000 */
[----:B------:R1:W1:Y:S01]  /*18c0*/  SYNCS.PHASECHK.TRANS64.TRYWAIT P0, [UR8+0x28], R2 ;  /* 0x00002802ff0075a7 */ /* 0x0002620008001108 */
[----:B------:R-:W-:Y:S01]  /*18d0*/  UMOV UR41, 0x10000000 ;  /* 0x1000000000297882 */ /* 0x000fe20000000000 */
[----:B------:R-:W-:Y:S02]  /*18e0*/  UIADD3 UR24, UPT, UPT, UR24, 0x5400, URZ ;  /* 0x0000540018187890 */ /* 0x000fe4000fffe0ff */
[----:B------:R1:W-:Y:S01]  /*18f0*/  UTMALDG.3D [UR32], [UR42], desc[UR40] ;  /* 0x000028202a0075b4 */ /* 0x0003e20008011000 */
[----:B------:R-:W-:Y:S02]  /*1900*/  UIADD3 UR38, UP0, UPT, UR30, 0x180, URZ ;  /* 0x000001801e267890 */ /* 0x000fe4000ff1e0ff */
[----:B------:R-:W-:Y:S01]  /*1910*/  UIMAD UR5, UR6, 0x6000, UR4 ;  /* 0x00006000060578a4 */ /* 0x000fe2000f8e0204 */
[----:B------:R-:W-:Y:S01]  /*1920*/  UMOV UR25, UR33 ;  /* 0x0000002100197c82 */ /* 0x000fe20008000000 */
[----:B------:R-:W-:Y:S01]  /*1930*/  UMOV UR27, UR35 ;  /* 0x00000023001b7c82 */ /* 0x000fe20008000000 */
[----:B------:R-:W-:Y:S01]  /*1940*/  UMOV UR28, UR36 ;  /* 0x00000024001c7c82 */ /* 0x000fe20008000000 */
[----:B------:R-:W-:Y:S01]  /*1950*/  UIADD3.X UR39, UPT, UPT, URZ, UR31, URZ, UP0, !UPT ;  /* 0x0000001fff277290 */ /* 0x000fe200087fe4ff */
[----:B------:R1:W-:Y:S01]  /*1960*/  UTMALDG.3D [UR24], [UR42], desc[UR40] ;  /* 0x000028182a0075b4 */ /* 0x0003e20008011000 */
[----:B------:R-:W-:Y:S01]  /*1970*/  UIADD3 UR16, UPT, UPT, UR5, 0x17400, URZ ;  /* 0x0001740005107890 */ /* 0x000fe2000fffe0ff */
[----:B------:R-:W-:Y:S01]  /*1980*/  UMOV UR17, UR33 ;  /* 0x0000002100117c82 */ /* 0x000fe20008000000 */
[----:B------:R-:W-:Y:S01]  /*1990*/  UMOV UR20, UR36 ;  /* 0x0000002400147c82 */ /* 0x000fe20008000000 */
[----:B------:R-:W-:Y:S01]  /*19a0*/  UMOV UR18, UR34 ;  /* 0x0000002200127c82 */ /* 0x000fe20008000000 */
[----:B------:R-:W-:Y:S01]  /*19b0*/  UIADD3 UR8, UPT, UPT, UR5, 0x1a400, URZ ;  /* 0x0001a40005087890 */ /* 0x000fe2000fffe0ff */
[----:B------:R-:W-:Y:S01]  /*19c0*/  UMOV UR11, UR19 ;  /* 0x00000013000b7c82 */ /* 0x000fe20008000000 */
[----:B------:R-:W-:Y:S03]  /*19d0*/  UMOV UR12, UR36 ;  /* 0x00000024000c7c82 */ /* 0x000fe60008000000 */
[----:B------:R1:W-:Y:S01]  /*19e0*/  UTMALDG.3D [UR16], [UR38], desc[UR40] ;  /* 0x00002810260075b4 */ /* 0x0003e20008011000 */
[----:B------:R-:W-:Y:S01]  /*19f0*/  UIADD3 UR29, UPT, UPT, UR29, 0x1, URZ ;  /* 0x000000011d1d7890 */ /* 0x000fe2000fffe0ff */
[----:B------:R-:W-:Y:S01]  /*1a00*/  UMOV UR9, UR33 ;  /* 0x0000002100097c82 */ /* 0x000fe20008000000 */
[----:B------:R-:W-:Y:S02]  /*1a10*/  UMOV UR10, UR26 ;  /* 0x0000001a000a7c82 */ /* 0x000fe40008000000 */
[----:B------:R-:W-:Y:S01]  /*1a20*/  UISETP.NE.AND UP0, UPT, UR29, UR7, UPT ;  /* 0x000000071d00728c */ /* 0x000fe2000bf05270 */
[----:B------:R-:W-:Y:S01]  /*1a30*/  UMOV UR23, UR7 ;  /* 0x0000000700177c82 */ /* 0x000fe20008000000 */
[----:B------:R1:W-:Y:S01]  /*1a40*/  UTMALDG.3D [UR8], [UR38], desc[UR40] ;  /* 0x00002808260075b4 */ /* 0x0003e20008011000 */
[----:B------:R-:W-:Y:S06]  /*1a50*/  UMOV UR6, UR13 ;  /* 0x0000000d00067c82 */ /* 0x000fec0008000000 */
[----:B------:R-:W-:Y:S05]  /*1a60*/  BRA.U UP0, `(.L_x_25) ;  /* 0xfffffffd00307547 */ /* 0x000fea000b83ffff */
.L_x_20:
[----:B------:R-:W-:Y:S01]  /*1a70*/  ULEA UR5, UR13, UR4, 0x3 ;  /* 0x000000040d057291 */ /* 0x000fe2000f8e18ff */
[----:B-1----:R-:W-:Y:S01]  /*1a80*/  SHF.L.U32 R2, R15, 0x1f, RZ ;  /* 0x0000001f0f027819 */ /* 0x002fe200000006ff */
[----:B------:R-:W-:Y:S01]  /*1a90*/  @!P1 SYNCS.ARRIVE.TRANS64.A1T0 RZ, [UR4+0x88], RZ ;  /* 0x000088ffffff99a7 */ /* 0x000fe20008100004 */
[----:B------:R-:W-:-:S06]  /*1aa0*/  UISETP.GT.AND UP0, UPT, UR22, UR21, UPT ;  /* 0x000000151600728c */ /* 0x000fcc000bf04270 */
[----:B--2---:R1:W2:Y:S03]  /*1ab0*/  SYNCS.PHASECHK.TRANS64.TRYWAIT P0, [UR5+0x28], R2 ;  /* 0x00002802ff0075a7 */ /* 0x0042a60008001105 */
[----:B------:R-:W-:Y:S05]  /*1ac0*/  BRA.U !UP0, `(.L_x_26) ;  /* 0x0000000108d47547 */ /* 0x000fea000b800000 */
[----:B------:R-:W-:Y:S01]  /*1ad0*/  UIADD3 UR29, UPT, UPT, UR14, UR23, URZ ;  /* 0x000000170e1d7290 */ /* 0x000fe2000fffe0ff */
[----:B------:R-:W-:-:S11]  /*1ae0*/  UMOV UR6, UR13 ;  /* 0x0000000d00067c82 */ /* 0x000fd60008000000 */
.L_x_31:
[----:B--2---:R-:W-:Y:S01]  /*1af0*/  @!P5 MOV R3, 0xa000 ;  /* 0x0000a0000003d802 */ /* 0x004fe20000000f00 */
[----:B-1----:R-:W-:Y:S01]  /*1b00*/  ULEA UR33, UR6, UR4, 0x3 ;  /* 0x0000000406217291 */ /* 0x002fe2000f8e18ff */
[----:B--2---:R-:W-:Y:S11]  /*1b10*/  @P0 BRA `(.L_x_27) ;  /* 0x00000000000c0947 */ /* 0x004ff60003800000 */
[----:B------:R-:W-:Y:S04]  /*1b20*/  SHF.L.U32 R5, R15, 0x1f, RZ ;  /* 0x0000001f0f057819 */ /* 0x000fe800000006ff */
[----:B------:R-:W2:Y:S02]  /*1b30*/  SYNCS.PHASECHK.TRANS64.TRYWAIT P0, [UR33+0x28], R5 ;  /* 0x00002805ff0075a7 */ /* 0x000ea40008001121 */
[----:B--2---:R-:W-:Y:S05]  /*1b40*/  @!P0 BRA `(.L_x_28) ;  /* 0x0000005c005c8947 */ /* 0x004fea0003800000 */
.L_x_27:
[----:B------:R2:W-:Y:S01]  /*1b50*/  @!P5 SYNCS.ARRIVE.TRANS64 RZ, [UR33], R3 ;  /* 0x00000003ffffd9a7 */ /* 0x0005e20008000021 */
[----:B------:R-:W-:Y:S04]  /*1b60*/  BSSY.RECONVERGENT B0, `(.L_x_29) ;  /* 0x0000003000007945 */ /* 0x000fe80003800200 */
[----:B------:R-:W-:Y:S05]  /*1b70*/  @P4 BRA `(.L_x_30) ;  /* 0x0000000000044947 */ /* 0x000fea0003800000 */
[----:B------:R-:W-:Y:S05]  /*1b80*/  BPT.TRAP 0x1 ;  /* 0x000000040000795c */ /* 0x000fea0000300000 */
.L_x_30:
[----:B------:R-:W-:Y:S05]  /*1b90*/  BSYNC.RECONVERGENT B0 ;  /* 0x0000000000007941 */ /* 0x000fea0003800200 */
.L_x_29:
        /* <DEDUP_REMOVED lines=12> */
[----:B------:R-:W-:Y:S01]  /*1c60*/  UMOV UR40, 0x0 ;  /* 0x0000000000287882 */ /* 0x000fe20000000000 */
[----:B------:R-:W-:Y:S01]  /*1c70*/  UMOV UR41, 0x10000000 ;  /* 0x1000000000297882 */ /* 0x000fe20000000000 */
[----:B------:R-:W-:Y:S01]  /*1c80*/  UIADD3 UR26, UPT, UPT, UR34, 0x40, URZ ;  /* 0x00000040221a7890 */ /* 0x000fe2000fffe0ff */
[----:B------:R1:W1:Y:S01]  /*1c90*/  SYNCS.PHASECHK.TRANS64.TRYWAIT P0, [UR8+0x28], R2 ;  /* 0x00002802ff0075a7 */ /* 0x0002620008001108 */
[----:B------:R-:W-:Y:S02]  /*1ca0*/  UIADD3 UR24, UPT, UPT, UR24, 0x5400, URZ ;  /* 0x0000540018187890 */ /* 0x000fe4000fffe0ff */
[----:B------:R-:W-:Y:S01]  /*1cb0*/  UIADD3 UR38, UP0, UPT, UR30, 0x180, URZ ;  /* 0x000001801e267890 */ /* 0x000fe2000ff1e0ff */
[----:B------:R1:W-:Y:S01]  /*1cc0*/  UTMALDG.3D [UR32], [UR42], desc[UR40] ;  /* 0x000028202a0075b4 */ /* 0x0003e20008011000 */
        /* <DEDUP_REMOVED lines=14> */
[----:B------:R-:W-:Y:S01]  /*1db0*/  UMOV UR9, UR33 ;  /* 0x0000002100097c82 */ /* 0x000fe20008000000 */
[----:B------:R-:W-:Y:S01]  /*1dc0*/  UMOV UR10, UR26 ;  /* 0x0000001a000a7c82 */ /* 0x000fe20008000000 */
[----:B------:R-:W-:Y:S01]  /*1dd0*/  UIADD3 UR23, UPT, UPT, UR23, 0x1, URZ ;  /* 0x0000000117177890 */ /* 0x000fe2000fffe0ff */
[----:B------:R-:W-:Y:S03]  /*1de0*/  UMOV UR6, UR13 ;  /* 0x0000000d00067c82 */ /* 0x000fe60008000000 */
[----:B------:R-:W-:Y:S01]  /*1df0*/  UISETP.NE.AND UP0, UPT, UR23, UR29, UPT ;  /* 0x0000001d1700728c */ /* 0x000fe2000bf05270 */
[----:B------:R1:W-:Y:S08]  /*1e00*/  UTMALDG.3D [UR8], [UR38], desc[UR40] ;  /* 0x00002808260075b4 */ /* 0x0003f00008011000 */
[----:B------:R-:W-:Y:S05]  /*1e10*/  BRA.U UP0, `(.L_x_31) ;  /* 0xfffffffd00347547 */ /* 0x000fea000b83ffff */
.L_x_26:
[----:B-1----:R-:W-:Y:S01]  /*1e20*/  LEA R2, R14, UR4, 0x3 ;  /* 0x000000040e027c11 */ /* 0x002fe2000f8e18ff */
[----:B------:R-:W-:Y:S01]  /*1e30*/  NOP ;  /* 0x0000000000007918 */ /* 0x000fe20000000000 */
[----:B--2---:R-:W-:Y:S02]  /*1e40*/  SHF.L.U32 R3, R12, 0x1f, RZ ;  /* 0x0000001f0c037819 */ /* 0x004fe400000006ff */
[----:B------:R-:W-:Y:S02]  /*1e50*/  LEA R4, R14, UR4, 0x4 ;  /* 0x000000040e047c11 */ /* 0x000fe4000f8e20ff */
[----:B------:R-:W1:Y:S02]  /*1e60*/  SYNCS.PHASECHK.TRANS64.TRYWAIT P0, [R2+URZ+0x90], R3 ;  /* 0x00009003020075a7 */ /* 0x000e6400080011ff */
[----:B-1----:R-:W-:Y:S05]  /*1e70*/  @!P0 BRA `(.L_x_32) ;  /* 0x0000005800a88947 */ /* 0x002fea0003800000 */
.L_x_126:
[----:B------:R-:W2:Y:S01]  /*1e80*/  LDS.128 R4, [R4+0x120] ;  /* 0x0001200004047984 */ /* 0x000ea20000000c00 */
[----:B---3--:R-:W-:Y:S01]  /*1e90*/  ISETP.GE.AND P0, PT, R26, 0x1, PT ;  /* 0x000000011a00780c */ /* 0x008fe20003f06270 */
[----:B-1----:R-:W-:Y:S01]  /*1ea0*/  VIADD R2, R2, 0xa0 ;  /* 0x000000a002027836 */ /* 0x002fe20000000000 */
[----:B------:R-:W-:Y:S01]  /*1eb0*/  @!PT LDS RZ, [RZ] ;  /* 0x00000000fffff984 */ /* 0x000fe20000000800 */
[----:B------:R-:W-:Y:S01]  /*1ec0*/  @!PT LDS RZ, [RZ] ;  /* 0x00000000fffff984 */ /* 0x000fe20000000800 */
[----:B------:R-:W-:Y:S01]  /*1ed0*/  @!PT LDS RZ, [RZ] ;  /* 0x00000000fffff984 */ /* 0x000fe20000000800 */
[----:B------:R-:W-:Y:S01]  /*1ee0*/  @!PT LDS RZ, [RZ] ;  /* 0x00000000fffff984 */ /* 0x000fe20000000800 */
[----:B------:R1:W-:Y:S06]  /*1ef0*/  MEMBAR.ALL.CTA ;  /* 0x0000000000007992 */ /* 0x0003ec0000008000 */
[----:B-1----:R-:W1:Y:S01]  /*1f00*/  FENCE.VIEW.ASYNC.S ;  /* 0x00000000000073c6 */ /* 0x002e620000000000 */
[----:B------:R-:W-:-:S04]  /*1f10*/  PRMT R2, RZ, 0x654, R2 ;  /* 0x00000654ff027816 */ /* 0x000fc80000000002 */
[----:B-1----:R1:W-:Y:S01]  /*1f20*/  SYNCS.ARRIVE.TRANS64.RED.A1T0 RZ, [R2+URZ], RZ ;  /* 0x000000ff02ff79a7 */ /* 0x0023e200081004ff */
[----:B--2---:R-:W-:-:S13]  /*1f30*/  LOP3.LUT P2, RZ, R6, 0x1, RZ, 0xc0, !PT ;  /* 0x0000000106ff7812 */ /* 0x004fda000784c0ff */
[----:B------:R-:W-:Y:S01]  /*1f40*/  @P2 SHF.R.U32.HI R3, RZ, 0x10, R5 ;  /* 0x00000010ff032819 */ /* 0x000fe20000011605 */
[----:B------:R-:W-:Y:S01]  /*1f50*/  VOTEU.ANY UP0, P2 ;  /* 0x0000000000ff7886 */ /* 0x000fe20001000100 */
[----:B------:R-:W-:Y:S02]  /*1f60*/  @P2 MOV R13, R4 ;  /* 0x00000004000d2202 */ /* 0x000fe40000000f00 */
[----:B------:R-:W-:Y:S02]  /*1f70*/  @P2 R2UR.BROADCAST UR5, R3 ;  /* 0x00000000030522ca */ /* 0x000fe400008e0000 */
[----:B------:R-:W-:-:S11]  /*1f80*/  @P2 LOP3.LUT R11, R5, 0xffff, RZ, 0xc0, !PT ;  /* 0x0000ffff050b2812 */ /* 0x000fd600078ec0ff */
[----:B------:R-:W-:Y:S01]  /*1f90*/  @UP0 UMOV UR36, UR5 ;  /* 0x0000000500240c82 */ /* 0x000fe20008000000 */
[----:B-1----:R-:W-:Y:S05]  /*1fa0*/  @!P0 BRA `(.L_x_33) ;  /* 0x0000000000b88947 */ /* 0x002fea0003800000 */
[----:B------:R-:W4:Y:S01]  /*1fb0*/  LDC.64 R4, c[0x0][0xb18] ;  /* 0x0002c600ff047b82 */ /* 0x000f220000000a00 */
[----:B------:R-:W-:-:S07]  /*1fc0*/  ISETP.NE.AND P3, PT, R26, 0x1, PT ;  /* 0x000000011a00780c */ /* 0x000fce0003f65270 */
[----:B------:R-:W1:Y:S08]  /*1fd0*/  LDC.64 R6, c[0x0][0xb10] ;  /* 0x0002c400ff067b82 */ /* 0x000e700000000a00 */
[----:B------:R-:W2:Y:S08]  /*1fe0*/  LDC R16, c[0x0][0xb20] ;  /* 0x0002c800ff107b82 */ /* 0x000eb00000000800 */
[----:B------:R-:W3:Y:S01]  /*1ff0*/  LDC R18, c[0x0][0xb0c] ;  /* 0x0002c300ff127b82 */ /* 0x000ee20000000800 */
[----:B----4-:R-:W-:Y:S01]  /*2000*/  IMAD.HI.U32 R17, R0, R5, RZ ;  /* 0x0000000500117227 */ /* 0x010fe200078e00ff */
[----:B------:R-:W-:-:S03]  /*2010*/  ISETP.NE.AND P0, PT, R4, 0x1, PT ;  /* 0x000000010400780c */ /* 0x000fc60003f05270 */
[----:B------:R-:W-:-:S03]  /*2020*/  IMAD.HI.U32 R5, R11, R5, RZ ;  /* 0x000000050b057227 */ /* 0x000fc600078e00ff */
[----:B------:R-:W4:Y:S01]  /*2030*/  LDC.64 R2, c[0x0][0xb28] ;  /* 0x0002ca00ff027b82 */ /* 0x000f220000000a00 */
[----:B-1----:R-:W-:-:S04]  /*2040*/  IMAD.HI.U32 R20, R9, R6, RZ ;  /* 0x0000000609147227 */ /* 0x002fc800078e00ff */
[----:B------:R-:W-:Y:S01]  /*2050*/  IMAD.HI.U32 R22, R13, R6, RZ ;  /* 0x000000060d167227 */ /* 0x000fe200078e00ff */
[----:B------:R-:W-:Y:S02]  /*2060*/  SHF.R.U32.HI R20, RZ, R7, R20 ;  /* 0x00000007ff147219 */ /* 0x000fe40000011614 */
[-C--:B--2---:R-:W-:Y:S02]  /*2070*/  SHF.R.U32.HI R17, RZ, R16.reuse, R17 ;  /* 0x00000010ff117219 */ /* 0x084fe40000011611 */
[----:B------:R-:W-:Y:S02]  /*2080*/  SHF.R.U32.HI R16, RZ, R16, R5 ;  /* 0x00000010ff107219 */ /* 0x000fe40000011605 */
[----:B------:R-:W-:Y:S02]  /*2090*/  SEL R17, R0, R17, !P0 ;  /* 0x0000001100117207 */ /* 0x000fe40004000000 */
[----:B------:R-:W-:Y:S02]  /*20a0*/  SHF.R.U32.HI R22, RZ, R7, R22 ;  /* 0x00000007ff167219 */ /* 0x000fe40000011616 */
[----:B---3--:R-:W-:-:S02]  /*20b0*/  ISETP.NE.AND P1, PT, R18, 0x1, PT ;  /* 0x000000011200780c */ /* 0x008fc40003f25270 */
[----:B------:R-:W-:Y:S02]  /*20c0*/  SEL R5, R11, R16, !P0 ;  /* 0x000000100b057207 */ /* 0x000fe40004000000 */
[----:B------:R-:W-:Y:S02]  /*20d0*/  SEL R19, R9, R20, !P1 ;  /* 0x0000001409137207 */ /* 0x000fe40004800000 */
[----:B------:R-:W-:Y:S01]  /*20e0*/  SEL R7, R13, R22, !P1 ;  /* 0x000000160d077207 */ /* 0x000fe20004800000 */
[----:B----4-:R-:W-:-:S04]  /*20f0*/  IMAD.HI.U32 R20, R17, R2, RZ ;  /* 0x0000000211147227 */ /* 0x010fc800078e00ff */
[----:B------:R-:W-:Y:S01]  /*2100*/  IMAD.HI.U32 R6, R19, R2, RZ ;  /* 0x0000000213067227 */ /* 0x000fe200078e00ff */
[----:B------:R-:W-:-:S04]  /*2110*/  @P3 SHF.R.U32.HI R17, RZ, R3, R20 ;  /* 0x00000003ff113219 */ /* 0x000fc80000011614 */
        /* <DEDUP_REMOVED lines=8> */
[----:B------:R-:W-:-:S04]  /*21a0*/  @!P0 IMAD.HI.U32 R16, R7, R2, RZ ;  /* 0x0000000207108227 */ /* 0x000fc800078e00ff */
[----:B------:R-:W-:Y:S01]  /*21b0*/  IMAD.MOV R2, RZ, RZ, -R6 ;  /* 0x000000ffff027224 */ /* 0x000fe200078e0a06 */
[----:B------:R-:W-:-:S03]  /*21c0*/  @!P0 SHF.R.U32.HI R16, RZ, R3, R16 ;  /* 0x00000003ff108219 */ /* 0x000fc60000011610 */
[----:B------:R-:W-:Y:S01]  /*21d0*/  IMAD R2, R26, R2, R5 ;  /* 0x000000021a027224 */ /* 0x000fe200078e0205 */
[----:B------:R-:W-:Y:S02]  /*21e0*/  @!P0 SEL R3, R7, R16, !P3 ;  /* 0x0000001007038207 */ /* 0x000fe40005800000 */
[----:B------:R-:W-:-:S03]  /*21f0*/  IADD3 R16, PT, PT, -R5, RZ, RZ ;  /* 0x000000ff05107210 */ /* 0x000fc60007ffe1ff */
[--C-:B------:R-:W-:Y:S02]  /*2200*/  @!P0 IMAD.IADD R6, R6, 0x1, -R3.reuse ;  /* 0x0000000106068824 */ /* 0x100fe400078e0a03 */
[----:B------:R-:W-:Y:S01]  /*2210*/  @!P0 IMAD R3, R2, R19, R3 ;  /* 0x0000001302038224 */ /* 0x000fe200078e0203 */
[----:B------:R-:W-:Y:S01]  /*2220*/  IADD3 R2, PT, PT, -R7, RZ, RZ ;  /* 0x000000ff07027210 */ /* 0x000fe20007ffe1ff */
[----:B------:R-:W-:Y:S02]  /*2230*/  @!P0 IMAD R5, R26, R6, R7 ;  /* 0x000000061a058224 */ /* 0x000fe400078e0207 */
[----:B------:R-:W-:Y:S02]  /*2240*/  IMAD R11, R4, R16, R11 ;  /* 0x00000010040b7224 */ /* 0x000fe400078e020b */
[----:B------:R-:W-:Y:S02]  /*2250*/  @!P0 IMAD.MOV.U32 R7, RZ, RZ, R3 ;  /* 0x000000ffff078224 */ /* 0x000fe400078e0003 */
[----:B------:R-:W-:-:S02]  /*2260*/  IMAD R2, R18, R2, R13 ;  /* 0x0000000212027224 */ /* 0x000fc400078e020d */
[----:B------:R-:W-:Y:S02]  /*2270*/  IMAD R11, R5, R4, R11 ;  /* 0x00000004050b7224 */ /* 0x000fe400078e020b */
[----:B------:R-:W-:Y:S02]  /*2280*/  IMAD R13, R7, R18, R2 ;  /* 0x00000012070d7224 */ /* 0x000fe400078e0202 */
.L_x_33:
[----:B------:R-:W1:Y:S02]  /*2290*/  LDCU UR5, c[0x0][0xb30] ;  /* 0x00016600ff0577ac */ /* 0x000e640008000800 */
[----:B-1----:R-:W-:-:S09]  /*22a0*/  UISETP.NE.AND UP0, UPT, UR5, 0x1, UPT ;  /* 0x000000010500788c */ /* 0x002fd2000bf05270 */
[----:B------:R-:W-:Y:S05]  /*22b0*/  BRA.U UP0, `(.L_x_34) ;  /* 0x0000000100407547 */ /* 0x000fea000b800000 */
[----:B------:R-:W1:Y:S08]  /*22c0*/  LDC.64 R4, c[0x0][0xb10] ;  /* 0x0002c400ff047b82 */ /* 0x000e700000000a00 */
[----:B------:R-:W2:Y:S08]  /*22d0*/  LDC.64 R2, c[0x0][0xb18] ;  /* 0x0002c600ff027b82 */ /* 0x000eb00000000a00 */
[----:B------:R-:W3:Y:S08]  /*22e0*/  LDC R6, c[0x0][0xb20] ;  /* 0x0002c800ff067b82 */ /* 0x000ef00000000800 */
[----:B------:R-:W4:Y:S01]  /*22f0*/  LDC R16, c[0x0][0xb0c] ;  /* 0x0002c300ff107b82 */ /* 0x000f220000000800 */
[----:B-1----:R-:W-:-:S05]  /*2300*/  IMAD.HI.U32 R4, R13, R4, RZ ;  /* 0x000000040d047227 */ /* 0x002fca00078e00ff */
[----:B------:R-:W-:Y:S01]  /*2310*/  SHF.R.U32.HI R4, RZ, R5, R4 ;  /* 0x00000005ff047219 */ /* 0x000fe20000011604 */
[----:B--2---:R-:W-:Y:S01]  /*2320*/  IMAD.HI.U32 R3, R11, R3, RZ ;  /* 0x000000030b037227 */ /* 0x004fe200078e00ff */
[----:B------:R-:W-:-:S04]  /*2330*/  ISETP.NE.AND P0, PT, R2, 0x1, PT ;  /* 0x000000010200780c */ /* 0x000fc80003f05270 */
[----:B---3--:R-:W-:-:S04]  /*2340*/  SHF.R.U32.HI R6, RZ, R6, R3 ;  /* 0x00000006ff067219 */ /* 0x008fc80000011603 */
[----:B------:R-:W-:Y:S02]  /*2350*/  SEL R3, R11, R6, !P0 ;  /* 0x000000060b037207 */ /* 0x000fe40004000000 */
[----:B----4-:R-:W-:-:S04]  /*2360*/  ISETP.NE.AND P1, PT, R16, 0x1, PT ;  /* 0x000000011000780c */ /* 0x010fc80003f25270 */
[----:B------:R-:W-:-:S05]  /*2370*/  SEL R4, R13, R4, !P1 ;  /* 0x000000040d047207 */ /* 0x000fca0004800000 */
[----:B------:R-:W-:Y:S02]  /*2380*/  IMAD.IADD R5, R3, 0x1, -R4 ;  /* 0x0000000103057824 */ /* 0x000fe400078e0a04 */
[----:B------:R-:W-:Y:S02]  /*2390*/  IMAD.IADD R3, R4, 0x1, -R3 ;  /* 0x0000000104037824 */ /* 0x000fe400078e0a03 */
[----:B------:R-:W-:Y:S02]  /*23a0*/  IMAD R13, R5, R16, R13 ;  /* 0x00000010050d7224 */ /* 0x000fe400078e020d */
[----:B------:R-:W-:-:S07]  /*23b0*/  IMAD R11, R3, R2, R11 ;  /* 0x00000002030b7224 */ /* 0x000fce00078e020b */
.L_x_34:
[----:B------:R-:W-:Y:S01]  /*23c0*/  VIADD R14, R14, 0x1 ;  /* 0x000000010e0e7836 */ /* 0x000fe20000000000 */
[----:B------:R-:W-:Y:S01]  /*23d0*/  PLOP3.LUT P1, PT, PT, PT, PT, 0x80, 0x8 ;  /* 0x000000000008781c */ /* 0x000fe20003f2f070 */
[----:B------:R-:W-:Y:S02]  /*23e0*/  IMAD.IADD R21, R13, 0x1, R60 ;  /* 0x000000010d157824 */ /* 0x000fe400078e023c */
[----:B------:R-:W-:Y:S01]  /*23f0*/  IMAD.IADD R20, R11, 0x1, R58 ;  /* 0x000000010b147824 */ /* 0x000fe200078e023a */
[----:B------:R-:W-:-:S04]  /*2400*/  ISETP.NE.AND P0, PT, R14, 0x2, PT ;  /* 0x000000020e00780c */ /* 0x000fc80003f05270 */
[----:B------:R-:W-:Y:S02]  /*2410*/  SEL R3, RZ, 0x1, P0 ;  /* 0x00000001ff037807 */ /* 0x000fe40000000000 */
[----:B------:R-:W-:Y:S02]  /*2420*/  SEL R14, R14, RZ, P0 ;  /* 0x000000ff0e0e7207 */ /* 0x000fe40000000000 */
[----:B------:R-:W-:Y:S01]  /*2430*/  LOP3.LUT R12, R12, R3, RZ, 0x3c, !PT ;  /* 0x000000030c0c7212 */ /* 0x000fe200078e3cff */
[----:B------:R-:W-:Y:S06]  /*2440*/  @P2 BRA `(.L_x_35) ;  /* 0xfffffff000402947 */ /* 0x000fec000383ffff */
[----:B------:R-:W-:Y:S01]  /*2450*/  UIADD3 UR4, UPT, UPT, UR4, 0x28, URZ ;  /* 0x0000002804047890 */ /* 0x000fe2000fffe0ff */
[----:B------:R-:W-:-:S03]  /*2460*/  SHF.L.U32 R3, R15, 0x1f, RZ ;  /* 0x0000001f0f037819 */ /* 0x000fc600000006ff */
[----:B------:R-:W-:-:S09]  /*2470*/  ULEA UR5, UR13, UR4, 0x3 ;  /* 0x000000040d057291 */ /* 0x000fd2000f8e18ff */
[----:B------:R-:W1:Y:S02]  /*2480*/  SYNCS.PHASECHK.TRANS64.TRYWAIT P0, [UR5], R3 ;  /* 0x00000003ff0075a7 */ /* 0x000e640008001105 */
[----:B-1----:R-:W-:Y:S05]  /*2490*/  @!P0 BRA `(.L_x_36) ;  /* 0x0000005400348947 */ /* 0x002fea0003800000 */
.L_x_128:
[----:B------:R-:W-:-:S04]  /*24a0*/  UIADD3 UR6, UPT, UPT, UR13, 0x1, URZ ;  /* 0x000000010d067890 */ /* 0x000fc8000fffe0ff */
[----:B------:R-:W-:-:S04]  /*24b0*/  UISETP.NE.AND UP0, UPT, UR6, 0x5, UPT ;  /* 0x000000050600788c */ /* 0x000fc8000bf05270 */
[----:B------:R-:W-:Y:S02]  /*24c0*/  USEL UR7, URZ, 0x1, UP0 ;  /* 0x00000001ff077887 */ /* 0x000fe40008000000 */
[----:B------:R-:W-:-:S04]  /*24d0*/  USEL UR6, UR6, URZ, UP0 ;  /* 0x000000ff06067287 */ /* 0x000fc80008000000 */
[----:B------:R-:W-:Y:S01]  /*24e0*/  ULEA UR5, UR6, UR4, 0x3 ;  /* 0x0000000406057291 */ /* 0x000fe2000f8e18ff */
[----:B------:R-:W-:-:S04]  /*24f0*/  LOP3.LUT R2, R15, UR7, RZ, 0x3c, !PT ;  /* 0x000000070f027c12 */ /* 0x000fc8000f8e3cff */
[----:B-1----:R-:W-:-:S04]  /*2500*/  SHF.L.U32 R3, R2, 0x1f, RZ ;  /* 0x0000001f02037819 */ /* 0x002fc800000006ff */
[----:B------:R-:W1:Y:S02]  /*2510*/  SYNCS.PHASECHK.TRANS64.TRYWAIT P0, [UR5], R3 ;  /* 0x00000003ff0075a7 */ /* 0x000e640008001105 */
[----:B-1----:R-:W-:Y:S05]  /*2520*/  @!P0 BRA `(.L_x_37) ;  /* 0x0000005400288947 */ /* 0x002fea0003800000 */
.L_x_130:
        /* <DEDUP_REMOVED lines=9> */
.L_x_132:
        /* <DEDUP_REMOVED lines=9> */
.L_x_134:
[----:B------:R-:W-:-:S04]  /*2650*/  UIADD3 UR6, UPT, UPT, UR6, 0x1, URZ ;  /* 0x0000000106067890 */ /* 0x000fc8000fffe0ff */
[----:B------:R-:W-:-:S04]  /*2660*/  UISETP.NE.AND UP0, UPT, UR6, 0x5, UPT ;  /* 0x000000050600788c */ /* 0x000fc8000bf05270 */
[----:B------:R-:W-:Y:S02]  /*2670*/  USEL UR5, URZ, 0x1, UP0 ;  /* 0x00000001ff057887 */ /* 0x000fe40008000000 */
[----:B------:R-:W-:-:S04]  /*2680*/  USEL UR6, UR6, URZ, UP0 ;  /* 0x000000ff06067287 */ /* 0x000fc80008000000 */
[----:B------:R-:W-:Y:S01]  /*2690*/  ULEA UR6, UR6, UR4, 0x3 ;  /* 0x0000000406067291 */ /* 0x000fe2000f8e18ff */
[----:B-1----:R-:W-:-:S04]  /*26a0*/  LOP3.LUT R3, R2, UR5, RZ, 0x3c, !PT ;  /* 0x0000000502037c12 */ /* 0x002fc8000f8e3cff */
[----:B------:R-:W-:Y:S01]  /*26b0*/  SHF.L.U32 R3, R3, 0x1f, RZ ;  /* 0x0000001f03037819 */ /* 0x000fe200000006ff */
[----:B----4-:R-:W-:-:S07]  /*26c0*/  IMAD.U32 R0, RZ, RZ, UR6 ;  /* 0x00000006ff007e24 */ /* 0x010fce000f8e00ff */
.L_x_40:
[----:B-1----:R1:W2:Y:S02]  /*26d0*/  SYNCS.PHASECHK.TRANS64.TRYWAIT P0, [R0+URZ], R3 ;  /* 0x00000003000075a7 */ /* 0x0022a400080011ff */
[----:B--2---:R-:W-:Y:S05]  /*26e0*/  @!P0 NANOSLEEP.SYNCS 0x989680 ;  /* 0x009896800000895d */ /* 0x004fea0003900000 */
[----:B------:R-:W2:Y:S02]  /*26f0*/  @!P0 SYNCS.PHASECHK.TRANS64 P0, [R0+URZ], R3 ;  /* 0x00000003000085a7 */ /* 0x000ea400080010ff */
[----:B--2---:R-:W-:Y:S05]  /*2700*/  @P0 EXIT ;  /* 0x000000000000094d */ /* 0x004fea0003800000 */
[----:B------:R-:W-:Y:S05]  /*2710*/  BRA `(.L_x_40) ;  /* 0xfffffffc00ec7947 */ /* 0x000fea000383ffff */
.L_x_17:
[----:B------:R-:W-:-:S04]  /*2720*/  UISETP.NE.AND UP1, UPT, UR37, URZ, UPT ;  /* 0x000000ff2500728c */ /* 0x000fc8000bf25270 */
[----:B------:R-:W-:-:S09]  /*2730*/  UISETP.NE.OR UP1, UPT, UR8, 0x1, UP1 ;  /* 0x000000010800788c */ /* 0x000fd20008f25670 */
[----:B------:R-:W-:Y:S05]  /*2740*/  BRA.U UP1, `(.L_x_41) ;  /* 0x0000000501487547 */ /* 0x000fea000b800000 */
[----:B------:R-:W-:Y:S01]  /*2750*/  ISETP.NE.AND P2, PT, R2, RZ, PT ;  /* 0x000000ff0200720c */ /* 0x000fe20003f45270 */
[----:B------:R-:W-:Y:S01]  /*2760*/  IMAD.MOV.U32 R12, RZ, RZ, 0x1 ;  /* 0x00000001ff0c7424 */ /* 0x000fe200078e00ff */
[----:B------:R-:W-:Y:S02]  /*2770*/  CS2R R10, SRZ ;  /* 0x00000000000a7805 */ /* 0x000fe4000001ff00 */
[----:B------:R-:W-:Y:S01]  /*2780*/  CS2R R8, SRZ ;  /* 0x0000000000087805 */ /* 0x000fe2000001ff00 */
[----:B------:R-:W-:Y:S01]  /*2790*/  UMOV UR4, 0x400 ;  /* 0x0000040000047882 */ /* 0x000fe20000000000 */
[----:B------:R-:W-:Y:S01]  /*27a0*/  UMOV UR6, URZ ;  /* 0x000000ff00067c82 */ /* 0x000fe20008000000 */
[----:B------:R-:W-:-:S12]  /*27b0*/  ULEA UR37, UR37, UR4, 0x18 ;  /* 0x0000000425257291 */ /* 0x000fd8000f8ec0ff */
.L_x_45:
[----:B------:R-:W-:Y:S02]  /*27c0*/  LEA R0, R8, UR37, 0x3 ;  /* 0x0000002508007c11 */ /* 0x000fe4000f8e18ff */
[----:B------:R-:W-:-:S03]  /*27d0*/  SHF.L.U32 R5, R9, 0x1f, RZ ;  /* 0x0000001f09057819 */ /* 0x000fc600000006ff */
[----:B------:R-:W-:Y:S01]  /*27e0*/  VIADD R4, R0, 0x100 ;  /* 0x0000010000047836 */ /* 0x000fe20000000000 */
[----:B------:R-:W1:Y:S02]  /*27f0*/  SYNCS.PHASECHK.TRANS64.TRYWAIT P0, [R0+URZ+0xf0], R5 ;  /* 0x0000f005000075a7 */ /* 0x000e6400080011ff */
[----:B-1----:R-:W-:Y:S05]  /*2800*/  @!P0 BRA `(.L_x_42) ;  /* 0x0000005000b88947 */ /* 0x002fea0003800000 */
.L_x_135:
[----:B------:R-:W-:Y:S01]  /*2810*/  ULEA UR5, UR6, UR37, 0x3 ;  /* 0x0000002506057291 */ /* 0x000fe2000f8e18ff */
[----:B------:R-:W-:Y:S02]  /*2820*/  PRMT R4, RZ, 0x654, R4 ;  /* 0x00000654ff047816 */ /* 0x000fe40000000004 */
[----:B-1----:R-:W-:Y:S01]  /*2830*/  SHF.L.U32 R5, R12, 0x1f, RZ ;  /* 0x0000001f0c057819 */ /* 0x002fe200000006ff */
[----:B------:R-:W-:Y:S01]  /*2840*/  UIADD3 UR4, UPT, UPT, UR5, 0x90, URZ ;  /* 0x0000009005047890 */ /* 0x000fe2000fffe0ff */
[----:B------:R1:W-:Y:S05]  /*2850*/  SYNCS.ARRIVE.TRANS64.RED.A1T0 RZ, [R4+URZ], RZ ;  /* 0x000000ff04ff79a7 */ /* 0x0003ea00081004ff */
[----:B------:R-:W-:Y:S01]  /*2860*/  IMAD.U32 R7, RZ, RZ, UR4 ;  /* 0x00000004ff077e24 */ /* 0x000fe2000f8e00ff */
[----:B------:R-:W2:Y:S04]  /*2870*/  SYNCS.PHASECHK.TRANS64.TRYWAIT P0, [UR5+0xa0], R5 ;  /* 0x0000a005ff0075a7 */ /* 0x000ea80008001105 */
[----:B------:R-:W-:Y:S01]  /*2880*/  PRMT R6, R2, 0x654, R7 ;  /* 0x0000065402067816 */ /* 0x000fe20000000007 */
[----:B-1----:R-:W-:Y:S01]  /*2890*/  @!P2 IMAD.MOV.U32 R4, RZ, RZ, 0x10 ;  /* 0x00000010ff04a424 */ /* 0x002fe200078e00ff */
[----:B--2---:R-:W-:Y:S06]  /*28a0*/  @!P0 BRA `(.L_x_43) ;  /* 0x0000005000a48947 */ /* 0x004fec0003800000 */
.L_x_137:
[----:B------:R-:W-:Y:S01]  /*28b0*/  ULEA UR4, UR6, UR37, 0x4 ;  /* 0x0000002506047291 */ /* 0x000fe2000f8e20ff */
[----:B------:R-:W-:Y:S01]  /*28c0*/  SEL R3, R6, R3, !P2 ;  /* 0x0000000306037207 */ /* 0x000fe20005000000 */
[----:B------:R-:W-:Y:S01]  /*28d0*/  UIADD3 UR5, UPT, UPT, UR5, 0x90, URZ ;  /* 0x0000009005057890 */ /* 0x000fe2000fffe0ff */
[----:B-1----:R-:W-:Y:S01]  /*28e0*/  LEA R0, R11, UR37, 0x3 ;  /* 0x000000250b007c11 */ /* 0x002fe2000f8e18ff */
[----:B------:R-:W-:Y:S01]  /*28f0*/  UIADD3 UR4, UPT, UPT, UR4, 0x120, URZ ;  /* 0x0000012004047890 */ /* 0x000fe2000fffe0ff */
[----:B------:R-:W-:Y:S01]  /*2900*/  SHF.L.U32 R5, R10, 0x1f, RZ ;  /* 0x0000001f0a057819 */ /* 0x000fe200000006ff */
[----:B------:R1:W-:Y:S01]  /*2910*/  @!P2 SYNCS.ARRIVE.TRANS64.RED RZ, [R3+URZ], R4 ;  /* 0x0000000403ffa9a7 */ /* 0x0003e200080004ff */
[----:B------:R-:W-:Y:S01]  /*2920*/  UIADD3 UR6, UPT, UPT, UR6, 0x1, URZ ;  /* 0x0000000106067890 */ /* 0x000fe2000fffe0ff */
[----:B------:R-:W-:-:S03]  /*2930*/  VIADD R8, R8, 0x1 ;  /* 0x0000000108087836 */ /* 0x000fc60000000000 */
[----:B------:R-:W-:Y:S02]  /*2940*/  UISETP.NE.AND UP0, UPT, UR6, 0x2, UPT ;  /* 0x000000020600788c */ /* 0x000fe4000bf05270 */
[----:B------:R-:W-:Y:S06]  /*2950*/  UGETNEXTWORKID.BROADCAST [UR4], [UR5] ;  /* 0x00000000040073ca */ /* 0x000fec0008000100 */
[----:B------:R-:W-:Y:S01]  /*2960*/  USEL UR4, URZ, 0x1, UP0 ;  /* 0x00000001ff047887 */ /* 0x000fe20008000000 */
[----:B------:R-:W-:Y:S01]  /*2970*/  ISETP.NE.AND P0, PT, R8, 0x2, PT ;  /* 0x000000020800780c */ /* 0x000fe20003f05270 */
[----:B------:R-:W-:Y:S01]  /*2980*/  USEL UR6, UR6, URZ, UP0 ;  /* 0x000000ff06067287 */ /* 0x000fe20008000000 */
[----:B------:R-:W2:Y:S03]  /*2990*/  SYNCS.PHASECHK.TRANS64.TRYWAIT P1, [R0+URZ+0x90], R5 ;  /* 0x00009005000075a7 */ /* 0x000ea600080211ff */
[----:B------:R-:W-:Y:S01]  /*29a0*/  LOP3.LUT R12, R12, UR4, RZ, 0x3c, !PT ;  /* 0x000000040c0c7c12 */ /* 0x000fe2000f8e3cff */
[----:B-12---:R-:W-:Y:S07]  /*29b0*/  @!P1 BRA `(.L_x_44) ;  /* 0x0000005000789947 */ /* 0x006fee0003800000 */
.L_x_138:
[C---:B------:R-:W-:Y:S01]  /*29c0*/  LEA R4, R11.reuse, UR37, 0x4 ;  /* 0x000000250b047c11 */ /* 0x040fe2000f8e20ff */
[----:B-1----:R-:W-:Y:S01]  /*29d0*/  VIADD R0, R0, 0xa0 ;  /* 0x000000a000007836 */ /* 0x002fe20000000000 */
[----:B------:R-:W-:Y:S01]  /*29e0*/  SEL R8, R8, RZ, P0 ;  /* 0x000000ff08087207 */ /* 0x000fe20000000000 */
[----:B------:R-:W-:-:S03]  /*29f0*/  VIADD R11, R11, 0x1 ;  /* 0x000000010b0b7836 */ /* 0x000fc60000000000 */
[----:B------:R-:W1:Y:S01]  /*2a00*/  LDS.128 R4, [R4+0x120] ;  /* 0x0001200004047984 */ /* 0x000e620000000c00 */
[----:B------:R-:W-:Y:S02]  /*2a10*/  PRMT R0, RZ, 0x654, R0 ;  /* 0x00000654ff007816 */ /* 0x000fe40000000000 */
[C---:B------:R-:W-:Y:S01]  /*2a20*/  ISETP.NE.AND P1, PT, R11.reuse, 0x2, PT ;  /* 0x000000020b00780c */ /* 0x040fe20003f25270 */
[----:B------:R-:W-:Y:S01]  /*2a30*/  @!PT LDS RZ, [RZ] ;  /* 0x00000000fffff984 */ /* 0x000fe20000000800 */
[----:B------:R-:W-:Y:S01]  /*2a40*/  @!PT LDS RZ, [RZ] ;  /* 0x00000000fffff984 */ /* 0x000fe20000000800 */
[----:B------:R-:W-:Y:S01]  /*2a50*/  @!PT LDS RZ, [RZ] ;  /* 0x00000000fffff984 */ /* 0x000fe20000000800 */
[----:B------:R-:W-:Y:S01]  /*2a60*/  @!PT LDS RZ, [RZ] ;  /* 0x00000000fffff984 */ /* 0x000fe20000000800 */
[----:B------:R2:W-:Y:S06]  /*2a70*/  MEMBAR.ALL.CTA ;  /* 0x0000000000007992 */ /* 0x0005ec0000008000 */
[----:B--2---:R-:W2:Y:S01]  /*2a80*/  FENCE.VIEW.ASYNC.S ;  /* 0x00000000000073c6 */ /* 0x004ea20000000000 */
[----:B------:R-:W-:Y:S01]  /*2a90*/  SEL R11, R11, RZ, P1 ;  /* 0x000000ff0b0b7207 */ /* 0x000fe20000800000 */
[----:B--2---:R2:W-:Y:S01]  /*2aa0*/  SYNCS.ARRIVE.TRANS64.RED.A1T0 RZ, [R0+URZ], RZ ;  /* 0x000000ff00ff79a7 */ /* 0x0045e200081004ff */
[----:B-1----:R-:W-:-:S02]  /*2ab0*/  LOP3.LUT P3, RZ, R6, 0x1, RZ, 0xc0, !PT ;  /* 0x0000000106ff7812 */ /* 0x002fc4000786c0ff */
[----:B------:R-:W-:-:S04]  /*2ac0*/  SEL R5, RZ, 0x1, P1 ;  /* 0x00000001ff057807 */ /* 0x000fc80000800000 */
[----:B------:R-:W-:Y:S02]  /*2ad0*/  LOP3.LUT R10, R10, R5, RZ, 0x3c, !PT ;  /* 0x000000050a0a7212 */ /* 0x000fe400078e3cff */
[----:B--2---:R-:W-:-:S04]  /*2ae0*/  SEL R0, RZ, 0x1, P0 ;  /* 0x00000001ff007807 */ /* 0x004fc80000000000 */
[----:B------:R-:W-:Y:S01]  /*2af0*/  LOP3.LUT R9, R9, R0, RZ, 0x3c, !PT ;  /* 0x0000000009097212 */ /* 0x000fe200078e3cff */
[----:B------:R-:W-:Y:S06]  /*2b00*/  @P3 BRA `(.L_x_45) ;  /* 0xfffffffc002c3947 */ /* 0x000fec000383ffff */
[----:B------:R-:W-:Y:S01]  /*2b10*/  ULEA UR5, UR6, UR37, 0x3 ;  /* 0x0000002506057291 */ /* 0x000fe2000f8e18ff */
[----:B------:R-:W-:-:S08]  /*2b20*/  SHF.L.U32 R3, R12, 0x1f, RZ ;  /* 0x0000001f0c037819 */ /* 0x000fd000000006ff */
[----:B------:R-:W1:Y:S02]  /*2b30*/  SYNCS.PHASECHK.TRANS64 P0, [UR5+0xa0], R3 ;  /* 0x0000a003ff0075a7 */ /* 0x000e640008001005 */
[----:B-1----:R-:W-:Y:S05]  /*2b40*/  @P0 BRA `(.L_x_46) ;  /* 0x0000000000080947 */ /* 0x002fea0003800000 */
[----:B------:R-:W1:Y:S02]  /*2b50*/  SYNCS.PHASECHK.TRANS64.TRYWAIT P0, [UR5+0xa0], R3 ;  /* 0x0000a003ff0075a7 */ /* 0x000e640008001105 */
[----:B-1----:R-:W-:Y:S05]  /*2b60*/  @!P0 BRA `(.L_x_47) ;  /* 0x0000005000208947 */ /* 0x002fea0003800000 */
.L_x_46:
[----:B------:R-:W-:-:S04]  /*2b70*/  UIADD3 UR4, UPT, UPT, UR6, 0x1, URZ ;  /* 0x0000000106047890 */ /* 0x000fc8000fffe0ff */
[----:B------:R-:W-:-:S04]  /*2b80*/  UISETP.NE.AND UP0, UPT, UR4, 0x2, UPT ;  /* 0x000000020400788c */ /* 0x000fc8000bf05270 */
[----:B------:R-:W-:Y:S02]  /*2b90*/  USEL UR7, URZ, 0x1, UP0 ;  /* 0x00000001ff077887 */ /* 0x000fe40008000000 */
[----:B------:R-:W-:-:S04]  /*2ba0*/  USEL UR4, UR4, URZ, UP0 ;  /* 0x000000ff04047287 */ /* 0x000fc80008000000 */
[----:B------:R-:W-:Y:S01]  /*2bb0*/  ULEA UR4, UR4, UR37, 0x3 ;  /* 0x0000002504047291 */ /* 0x000fe2000f8e18ff */
[----:B-1----:R-:W-:-:S04]  /*2bc0*/  LOP3.LUT R3, R12, UR7, RZ, 0x3c, !PT ;  /* 0x000000070c037c12 */ /* 0x002fc8000f8e3cff */
[----:B------:R-:W-:-:S04]  /*2bd0*/  SHF.L.U32 R0, R3, 0x1f, RZ ;  /* 0x0000001f03007819 */ /* 0x000fc800000006ff */
[----:B------:R-:W1:Y:S02]  /*2be0*/  SYNCS.PHASECHK.TRANS64 P0, [UR4+0xa0], R0 ;  /* 0x0000a000ff0075a7 */ /* 0x000e640008001004 */
[----:B-1----:R-:W-:Y:S05]  /*2bf0*/  @P0 EXIT ;  /* 0x000000000000094d */ /* 0x002fea0003800000 */
[----:B------:R-:W-:Y:S02]  /*2c00*/  SHF.L.U32 R3, R3, 0x1f, RZ ;  /* 0x0000001f03037819 */ /* 0x000fe400000006ff */
[----:B------:R-:W-:-:S07]  /*2c10*/  MOV R0, UR4 ;  /* 0x0000000400007c02 */ /* 0x000fce0008000f00 */
.L_x_48:
[----:B-1----:R1:W2:Y:S02]  /*2c20*/  SYNCS.PHASECHK.TRANS64.TRYWAIT P0, [R0+URZ+0xa0], R3 ;  /* 0x0000a003000075a7 */ /* 0x0022a400080011ff */
[----:B--2---:R-:W-:Y:S05]  /*2c30*/  @!P0 NANOSLEEP.SYNCS 0x989680 ;  /* 0x009896800000895d */ /* 0x004fea0003900000 */
[----:B------:R-:W2:Y:S02]  /*2c40*/  @!P0 SYNCS.PHASECHK.TRANS64 P0, [R0+URZ+0xa0], R3 ;  /* 0x0000a003000085a7 */ /* 0x000ea400080010ff */
[----:B--2---:R-:W-:Y:S05]  /*2c50*/  @P0 EXIT ;  /* 0x000000000000094d */ /* 0x004fea0003800000 */
[----:B------:R-:W-:Y:S05]  /*2c60*/  BRA `(.L_x_48) ;  /* 0xfffffffc00ec7947 */ /* 0x000fea000383ffff */
.L_x_41:
[----:B------:R-:W-:-:S09]  /*2c70*/  UISETP.NE.AND UP1, UPT, UR8, URZ, UPT ;  /* 0x000000ff0800728c */ /* 0x000fd2000bf25270 */
[----:B------:R-:W-:Y:S05]  /*2c80*/  BRA.U UP1, `(.L_x_49) ;  /* 0x0000001101387547 */ /* 0x000fea000b800000 */
[----:B------:R-:W-:Y:S01]  /*2c90*/  UMOV UR4, 0x40 ;  /* 0x0000004000047882 */ /* 0x000fe20000000000 */
[----:B------:R-:W-:Y:S01]  /*2ca0*/  NOP ;  /* 0x0000000000007918 */ /* 0x000fe20000000000 */
[----:B------:R-:W-:Y:S01]  /*2cb0*/  ULEA UR4, UR37, UR4, 0x18 ;  /* 0x0000000425047291 */ /* 0x000fe2000f8ec0ff */
[----:B------:R-:W-:Y:S02]  /*2cc0*/  UMOV UR5, 0x400 ;  /* 0x0000040000057882 */ /* 0x000fe40000000000 */
[----:B------:R-:W-:-:S06]  /*2cd0*/  ULEA UR37, UR37, UR5, 0x18 ;  /* 0x0000000525257291 */ /* 0x000fcc000f8ec0ff */
[----:B------:R-:W1:Y:S02]  /*2ce0*/  LDS.U8 R0, [UR4+0x1c] ;  /* 0x00001c04ff007984 */ /* 0x000e640008000000 */
[----:B-1----:R-:W-:-:S13]  /*2cf0*/  ISETP.NE.AND P0, PT, R0, RZ, PT ;  /* 0x000000ff0000720c */ /* 0x002fda0003f05270 */
[----:B------:R-:W-:Y:S05]  /*2d00*/  @P0 BRA `(.L_x_50) ;  /* 0x0000000000580947 */ /* 0x000fea0003800000 */
[----:B------:R-:W-:-:S13]  /*2d10*/  ELECT P0, URZ, PT ;  /* 0x0000000000ff782f */ /* 0x000fda0003800000 */
[----:B------:R-:W-:Y:S05]  /*2d20*/  @!P0 BRA `(.L_x_51) ;  /* 0x0000000000608947 */ /* 0x000fea0003800000 */
[----:B------:R-:W-:Y:S01]  /*2d30*/  UMOV UR5, 0x10 ;  /* 0x0000001000057882 */ /* 0x000fe20000000000 */
[----:B------:R-:W-:Y:S01]  /*2d40*/  HFMA2 R0, -RZ, RZ, 0, 5.9604644775390625e-08 ;  /* 0x00000001ff007431 */ /* 0x000fe200000001ff */
[----:B------:R-:W-:-:S03]  /*2d50*/  MOV R2, 0xffff ;  /* 0x0000ffff00027802 */ /* 0x000fc60000000f00 */
[----:B------:R-:W-:Y:S04]  /*2d60*/  DEPBAR.LE SB1, 0x36 ;  /* 0x00009d800000791a */ /* 0x000fe80000000000 */
[----:B------:R-:W1:Y:S02]  /*2d70*/  UTCATOMSWS.FIND_AND_SET.ALIGN UP0, UR5, UR5 ;  /* 0x00000005000575e3 */ /* 0x000e640008000800 */
[----:B-1----:R-:W-:Y:S01]  /*2d80*/  MOV R3, UR5 ;  /* 0x0000000500037c02 */ /* 0x002fe20008000f00 */
[----:B------:R-:W-:Y:S06]  /*2d90*/  BRA.U UP0, `(.L_x_52) ;  /* 0x0000000100187547 */ /* 0x000fec000b800000 */
.L_x_53:
[----:B------:R-:W-:Y:S05]  /*2da0*/  NANOSLEEP 0x64 ;  /* 0x000000640000795d */ /* 0x000fea0003800000 */
[----:B------:R-:W-:-:S05]  /*2db0*/  UMOV UR5, 0x10 ;  /* 0x0000001000057882 */ /* 0x000fca0000000000 */
[----:B------:R-:W-:Y:S04]  /*2dc0*/  DEPBAR.LE SB1, 0x36 ;  /* 0x00009d800000791a */ /* 0x000fe80000000000 */
[----:B------:R-:W1:Y:S02]  /*2dd0*/  UTCATOMSWS.FIND_AND_SET.ALIGN UP0, UR5, UR5 ;  /* 0x00000005000575e3 */ /* 0x000e640008000800 */
[----:B-1----:R-:W-:Y:S01]  /*2de0*/  MOV R3, UR5 ;  /* 0x0000000500037c02 */ /* 0x002fe20008000f00 */
[----:B------:R-:W-:Y:S05]  /*2df0*/  BRA.U !UP0, `(.L_x_53) ;  /* 0xfffffffd08e87547 */ /* 0x000fea000b83ffff */
.L_x_52:
[-C--:B------:R-:W-:Y:S02]  /*2e00*/  SHF.L.U32 R2, R2, R3.reuse, RZ ;  /* 0x0000000302027219 */ /* 0x080fe400000006ff */
[----:B------:R-:W-:Y:S01]  /*2e10*/  SHF.L.U32 R0, R0, R3, RZ ;  /* 0x0000000300007219 */ /* 0x000fe200000006ff */
[----:B------:R-:W-:Y:S02]  /*2e20*/  IMAD.SHL.U32 R3, R3, 0x20, RZ ;  /* 0x0000002003037824 */ /* 0x000fe400078e00ff */
[----:B------:R1:W-:Y:S04]  /*2e30*/  ATOMS.OR RZ, [UR4+0x14], R2 ;  /* 0x00001402ffff798c */ /* 0x0003e8000b000004 */
[----:B------:R1:W-:Y:S04]  /*2e40*/  ATOMS.OR RZ, [UR4+0x18], R0 ;  /* 0x00001800ffff798c */ /* 0x0003e8000b000004 */
[----:B------:R1:W-:Y:S01]  /*2e50*/  STS [UR37+0x140], R3 ;  /* 0x00014003ff007988 */ /* 0x0003e20008000825 */
[----:B------:R-:W-:Y:S05]  /*2e60*/  BRA `(.L_x_51) ;  /* 0x0000000000107947 */ /* 0x000fea0003800000 */
.L_x_50:
[----:B------:R-:W-:Y:S02]  /*2e70*/  MOV R0, 0xffffffff ;  /* 0xffffffff00007802 */ /* 0x000fe40000000f00 */
[----:B------:R-:W-:-:S03]  /*2e80*/  MOV R2, 0x2eb0 ;  /* 0x00002eb000027802 */ /* 0x000fc60000000f00 */
[----:B------:R1:W-:Y:S04]  /*2e90*/  STS [UR37+0x140], R0 ;  /* 0x00014000ff007988 */ /* 0x0003e80008000825 */
[----:B-1-3-5:R-:W-:Y:S05]  /*2ea0*/  CALL.REL.NOINC `($__internal_1_$__cuda_sm10x_tcgen05_guardrail_trap_phase_invalid_during_alloc) ;  /* 0x0000005400247944 */ /* 0x02afea0003c00000 */
.L_x_51:
[----:B------:R-:W-:Y:S05]  /*2eb0*/  WARPSYNC.ALL ;  /* 0x0000000000007948 */ /* 0x000fea0003800000 */
[----:B------:R-:W2:Y:S01]  /*2ec0*/  S2UR UR9, SR_CgaCtaId ;  /* 0x00000000000979c3 */ /* 0x000ea20000008800 */
[----:B------:R-:W-:Y:S01]  /*2ed0*/  UMOV UR4, 0x400 ;  /* 0x0000040000047882 */ /* 0x000fe20000000000 */
[----:B------:R-:W-:-:S06]  /*2ee0*/  NOP ;  /* 0x0000000000007918 */ /* 0x000fcc0000000000 */
[----:B------:R-:W-:Y:S06]  /*2ef0*/  BAR.ARV 0x6, 0xa0 ;  /* 0x0182800000007b1d */ /* 0x000fec0000002000 */
[----:B------:R-:W4:Y:S01]  /*2f00*/  LDCU UR5, c[0x0][0x38c] ;  /* 0x00007180ff0577ac */ /* 0x000f220008000800 */
[----:B------:R-:W-:Y:S01]  /*2f10*/  IMAD.MOV.U32 R11, RZ, RZ, 0x1 ;  /* 0x00000001ff0b7424 */ /* 0x000fe200078e00ff */
[----:B------:R-:W-:Y:S01]  /*2f20*/  CS2R R8, SRZ ;  /* 0x0000000000087805 */ /* 0x000fe2000001ff00 */
[----:B------:R-:W-:Y:S01]  /*2f30*/  IMAD.MOV.U32 R10, RZ, RZ, RZ ;  /* 0x000000ffff0a7224 */ /* 0x000fe200078e00ff */
[----:B------:R-:W-:Y:S01]  /*2f40*/  UMOV UR12, URZ ;  /* 0x000000ff000c7c82 */ /* 0x000fe20008000000 */
[----:B------:R-:W-:Y:S01]  /*2f50*/  UMOV UR11, URZ ;  /* 0x000000ff000b7c82 */ /* 0x000fe20008000000 */
[----:B------:R-:W-:Y:S01]  /*2f60*/  UMOV UR30, 0x0 ;  /* 0x00000000001e7882 */ /* 0x000fe20000000000 */
[----:B------:R-:W-:Y:S01]  /*2f70*/  UMOV UR31, 0x4180010 ;  /* 0x04180010001f7882 */ /* 0x000fe20000000000 */
[----:B------:R-:W-:Y:S01]  /*2f80*/  UMOV UR28, 0x0 ;  /* 0x00000000001c7882 */ /* 0x000fe20000000000 */
[----:B------:R-:W-:Y:S01]  /*2f90*/  UMOV UR29, 0x4180010 ;  /* 0x04180010001d7882 */ /* 0x000fe20000000000 */
[----:B--2---:R-:W-:Y:S01]  /*2fa0*/  ULEA UR9, UR9, UR4, 0x18 ;  /* 0x0000000409097291 */ /* 0x004fe2000f8ec0ff */
[----:B------:R-:W2:Y:S03]  /*2fb0*/  LDCU UR4, c[0x0][0x38c] ;  /* 0x00007180ff0477ac */ /* 0x000ea60008000800 */
[----:B------:R-:W-:Y:S01]  /*2fc0*/  UIADD3 UR10, UPT, UPT, UR9, 0x3400, URZ ;  /* 0x00003400090a7890 */ /* 0x000fe2000fffe0ff */
[----:B------:R-:W-:-:S04]  /*2fd0*/  UMOV UR26, 0x0 ;  /* 0x00000000001a7882 */ /* 0x000fc80000000000 */
[----:B-1----:R-:W1:Y:S01]  /*2fe0*/  LDS R0, [UR9+0x140] ;  /* 0x00014009ff007984 */ /* 0x002e620008000800 */
[----:B------:R-:W-:Y:S01]  /*2ff0*/  USHF.R.U32.HI UR10, URZ, 0x4, UR10 ;  /* 0x00000004ff0a7899 */ /* 0x000fe2000801160a */
[----:B------:R-:W-:Y:S01]  /*3000*/  UMOV UR27, 0x4180010 ;  /* 0x04180010001b7882 */ /* 0x000fe20000000000 */
[----:B------:R-:W-:Y:S02]  /*3010*/  UMOV UR24, 0x0 ;  /* 0x0000000000187882 */ /* 0x000fe40000000000 */
[----:B------:R-:W-:Y:S01]  /*3020*/  ULOP3.LUT UR10, UR10, 0x3fff, URZ, 0xc0, !UPT ;  /* 0x00003fff0a0a7892 */ /* 0x000fe2000f8ec0ff */
[----:B------:R-:W-:Y:S01]  /*3030*/  UMOV UR25, 0x4180010 ;  /* 0x0418001000197882 */ /* 0x000fe20000000000 */
[----:B------:R-:W-:Y:S01]  /*3040*/  UMOV UR22, 0x0 ;  /* 0x0000000000167882 */ /* 0x000fe20000000000 */
[----:B------:R-:W-:Y:S01]  /*3050*/  UMOV UR23, 0x4180010 ;  /* 0x0418001000177882 */ /* 0x000fe20000000000 */
[----:B------:R-:W-:Y:S01]  /*3060*/  UMOV UR20, 0x0 ;  /* 0x0000000000147882 */ /* 0x000fe20000000000 */
[----:B--2---:R-:W-:Y:S01]  /*3070*/  UIADD3 UR4, UPT, UPT, UR4, 0x7f, URZ ;  /* 0x0000007f04047890 */ /* 0x004fe2000fffe0ff */
[----:B------:R-:W-:Y:S01]  /*3080*/  UMOV UR21, 0x4180010 ;  /* 0x0418001000157882 */ /* 0x000fe20000000000 */
[----:B------:R-:W-:-:S02]  /*3090*/  ULOP3.LUT UR10, UR10, 0x10000, URZ, 0xfc, !UPT ;  /* 0x000100000a0a7892 */ /* 0x000fc4000f8efcff */
[----:B------:R-:W-:Y:S02]  /*30a0*/  USHF.R.S32.HI UR8, URZ, 0x1f, UR4 ;  /* 0x0000001fff087899 */ /* 0x000fe40008011404 */
[----:B----4-:R-:W-:Y:S02]  /*30b0*/  UISETP.GE.AND UP3, UPT, UR5, 0x1, UPT ;  /* 0x000000010500788c */ /* 0x010fe4000bf66270 */
[----:B------:R-:W-:Y:S02]  /*30c0*/  ULEA.HI UR8, UR8, UR4, URZ, 0x7 ;  /* 0x0000000408087291 */ /* 0x000fe4000f8f38ff */
[----:B------:R-:W-:Y:S02]  /*30d0*/  UIADD3 UR4, UPT, UPT, UR9, 0x17400, URZ ;  /* 0x0001740009047890 */ /* 0x000fe4000fffe0ff */
[----:B------:R-:W-:Y:S02]  /*30e0*/  USHF.R.S32.HI UR8, URZ, 0x7, UR8 ;  /* 0x00000007ff087899 */ /* 0x000fe40008011408 */
[----:B------:R-:W-:-:S02]  /*30f0*/  USHF.R.U32.HI UR4, URZ, 0x4, UR4 ;  /* 0x00000004ff047899 */ /* 0x000fc40008011604 */
[----:B------:R-:W-:Y:S02]  /*3100*/  UISETP.LT.AND UP0, UPT, UR8, 0x1, UPT ;  /* 0x000000010800788c */ /* 0x000fe4000bf01270 */
[----:B------:R-:W-:Y:S02]  /*3110*/  ULOP3.LUT UR4, UR4, 0x3fff, URZ, 0xc0, !UPT ;  /* 0x00003fff04047892 */ /* 0x000fe4000f8ec0ff */
[----:B------:R-:W-:Y:S02]  /*3120*/  USEL UR16, UR8, 0x1, !UP0 ;  /* 0x0000000108107887 */ /* 0x000fe4000c000000 */
[----:B------:R-:W-:Y:S02]  /*3130*/  ULOP3.LUT UR4, UR4, 0x10000, URZ, 0xfc, !UPT ;  /* 0x0001000004047892 */ /* 0x000fe4000f8efcff */
[----:B------:R-:W-:Y:S01]  /*3140*/  UIADD3 UR16, UPT, UPT, -UR16, URZ, URZ ;  /* 0x000000ff10107290 */ /* 0x000fe2000fffe1ff */
[----:B------:R-:W-:Y:S01]  /*3150*/  UMOV UR34, 0x0 ;  /* 0x0000000000227882 */ /* 0x000fe20000000000 */
[----:B------:R-:W-:Y:S01]  /*3160*/  UMOV UR35, 0x4180010 ;  /* 0x0418001000237882 */ /* 0x000fe20000000000 */
[----:B-1----:R-:W-:Y:S01]  /*3170*/  R2UR UR13, R0 ;  /* 0x00000000000d72ca */ /* 0x002fe200000e0000 */
[----:B------:R-:W-:Y:S01]  /*3180*/  UMOV UR32, 0x0 ;  /* 0x0000000000207882 */ /* 0x000fe20000000000 */
[----:B------:R-:W-:-:S13]  /*3190*/  UMOV UR33, 0x4180010 ;  /* 0x0418001000217882 */ /* 0x000fda0000000000 */
.L_x_60:
[----:B------:R-:W-:Y:S02]  /*31a0*/  LEA R0, R10, UR9, 0x3 ;  /* 0x000000090a007c11 */ /* 0x000fe4000f8e18ff */
[----:B------:R-:W-:Y:S02]  /*31b0*/  SHF.L.U32 R5, R9, 0x1f, RZ ;  /* 0x0000001f09057819 */ /* 0x000fe400000006ff */
[----:B------:R-:W-:Y:S01]  /*31c0*/  PLOP3.LUT P0, PT, PT, PT, UP3, 0x80, 0x8 ;  /* 0x000000000008781c */ /* 0x000fe20003f0f038 */
[----:B------:R-:W-:Y:S01]  /*31d0*/  VIADD R3, R0, 0xa0 ;  /* 0x000000a000037836 */ /* 0x000fe20000000000 */
[----:B-1----:R-:W1:Y:S02]  /*31e0*/  SYNCS.PHASECHK.TRANS64.TRYWAIT P1, [R0+URZ+0x90], R5 ;  /* 0x00009005000075a7 */ /* 0x002e6400080211ff */
[----:B-1--4-:R-:W-:Y:S09]  /*31f0*/  @!P1 BRA `(.L_x_54) ;  /* 0x0000004800949947 */ /* 0x012ff20003800000 */
.L_x_140:
[----:B------:R-:W-:Y:S01]  /*3200*/  LEA R4, R10, UR9, 0x4 ;  /* 0x000000090a047c11 */ /* 0x000fe2000f8e20ff */
[----:B------:R-:W-:Y:S01]  /*3210*/  @UP3 ULEA UR5, UR11, UR9, 0x3 ;  /* 0x000000090b053291 */ /* 0x000fe2000f8e18ff */
[----:B------:R-:W-:Y:S01]  /*3220*/  PLOP3.LUT P2, PT, PT, PT, PT, 0x80, 0x8 ;  /* 0x000000000008781c */ /* 0x000fe20003f4f070 */
[----:B------:R-:W-:Y:S01]  /*3230*/  ULEA UR14, UR12, UR9, 0x3 ;  /* 0x000000090c0e7291 */ /* 0x000fe2000f8e18ff */
[----:B------:R-:W-:Y:S01]  /*3240*/  PRMT R3, RZ, 0x654, R3 ;  /* 0x00000654ff037816 */ /* 0x000fe20000000003 */
[----:B------:R-:W-:Y:S01]  /*3250*/  ULEA.HI UR15, UR12, UR12, URZ, 0x1 ;  /* 0x0000000c0c0f7291 */ /* 0x000fe2000f8f08ff */
[----:B-1----:R-:W1:Y:S01]  /*3260*/  LDS.128 R4, [R4+0x120] ;  /* 0x0001200004047984 */ /* 0x002e620000000c00 */
[----:B------:R-:W-:Y:S02]  /*3270*/  @P0 SHF.L.U32 R2, R8, 0x1f, RZ ;  /* 0x0000001f08020819 */ /* 0x000fe400000006ff */
[----:B------:R-:W-:Y:S01]  /*3280*/  SHF.L.U32 R0, R11, 0x1f, RZ ;  /* 0x0000001f0b007819 */ /* 0x000fe200000006ff */
[----:B------:R-:W-:Y:S01]  /*3290*/  @!PT LDS RZ, [RZ] ;  /* 0x00000000fffff984 */ /* 0x000fe20000000800 */
[----:B------:R-:W-:Y:S01]  /*32a0*/  @!PT LDS RZ, [RZ] ;  /* 0x00000000fffff984 */ /* 0x000fe20000000800 */
[----:B------:R-:W-:Y:S01]  /*32b0*/  @!PT LDS RZ, [RZ] ;  /* 0x00000000fffff984 */ /* 0x000fe20000000800 */
[----:B------:R-:W-:Y:S01]  /*32c0*/  @!PT LDS RZ, [RZ] ;  /* 0x00000000fffff984 */ /* 0x000fe20000000800 */
[----:B------:R2:W-:Y:S06]  /*32d0*/  MEMBAR.ALL.CTA ;  /* 0x0000000000007992 */ /* 0x0005ec0000008000 */
[----:B--2---:R-:W2:Y:S02]  /*32e0*/  FENCE.VIEW.ASYNC.S ;  /* 0x00000000000073c6 */ /* 0x004ea40000000000 */
[----:B--2---:R2:W-:Y:S01]  /*32f0*/  SYNCS.ARRIVE.TRANS64.RED.A1T0 RZ, [R3+URZ], RZ ;  /* 0x000000ff03ff79a7 */ /* 0x0045e200081004ff */
[----:B------:R2:W4:Y:S01]  /*3300*/  @P0 SYNCS.PHASECHK.TRANS64.TRYWAIT P2, [UR5], R2 ;  /* 0x00000002ff0005a7 */ /* 0x0005220008041105 */
[----:B------:R-:W-:-:S02]  /*3310*/  ULOP3.LUT UR5, UR15, 0xffe, URZ, 0xc0, !UPT ;  /* 0x00000ffe0f057892 */ /* 0x000fc4000f8ec0ff */
[----:B------:R-:W-:Y:S01]  /*3320*/  USHF.R.U32.HI UR15, URZ, 0x1, UR15 ;  /* 0x00000001ff0f7899 */ /* 0x000fe2000801160f */
[----:B-1----:R-:W-:Y:S01]  /*3330*/  LOP3.LUT P1, RZ, R6, 0x1, RZ, 0xc0, !PT ;  /* 0x0000000106ff7812 */ /* 0x002fe2000782c0ff */
[----:B------:R-:W-:Y:S02]  /*3340*/  UIADD3 UR5, UPT, UPT, -UR5, UR12, URZ ;  /* 0x0000000c05057290 */ /* 0x000fe4000fffe1ff */
[----:B------:R-:W-:-:S04]  /*3350*/  UIMAD UR15, UR15, 0x60, UR13 ;  /* 0x000000600f0f78a4 */ /* 0x000fc8000f8e020d */
[----:B------:R-:W-:Y:S01]  /*3360*/  ULEA UR15, UR5, UR15, 0x14 ;  /* 0x0000000f050f7291 */ /* 0x000fe2000f8ea0ff */
[----:B------:R-:W1:Y:S02]  /*3370*/  SYNCS.PHASECHK.TRANS64.TRYWAIT P0, [UR14+0xd0], R0 ;  /* 0x0000d000ff0075a7 */ /* 0x000e64000800110e */
[----:B-12-4-:R-:W-:Y:S09]  /*3380*/  @!P0 BRA `(.L_x_55) ;  /* 0x0000004800448947 */ /* 0x016ff20003800000 */
.L_x_142:
[----:B------:R-:W-:Y:S01]  /*3390*/  IADD3 R10, PT, PT, R10, 0x1, RZ ;  /* 0x000000010a0a7810 */ /* 0x000fe20007ffe0ff */
[----:B------:R-:W-:Y:S06]  /*33a0*/  BRA.U !UP3, `(.L_x_56) ;  /* 0x000000050b107547 */ /* 0x000fec000b800000 */
[----:B------:R-:W-:Y:S01]  /*33b0*/  UPLOP3.LUT UP4, UPT, UPT, UPT, UPT, 0x40, 0x4 ;  /* 0x000000000004789c */ /* 0x000fe20003f8e870 */
[----:B------:R-:W-:Y:S01]  /*33c0*/  UMOV UR18, UR16 ;  /* 0x0000001000127c82 */ /* 0x000fe20008000000 */
[----:B------:R-:W-:Y:S01]  /*33d0*/  UMOV UR17, UR8 ;  /* 0x0000000800117c82 */ /* 0x000fe20008000000 */
[----:B------:R-:W-:-:S08]  /*33e0*/  UMOV UR5, UR11 ;  /* 0x0000000b00057c82 */ /* 0x000fd00008000000 */
.L_x_59:
[----:B------:R-:W-:Y:S02]  /*33f0*/  UIADD3 UR18, UPT, UPT, UR18, 0x1, URZ ;  /* 0x0000000112127890 */ /* 0x000fe4000fffe0ff */
[----:B--2---:R-:W-:Y:S02]  /*3400*/  ULEA UR19, UR5, UR9, 0x3 ;  /* 0x0000000905137291 */ /* 0x004fe4000f8e18ff */
[----:B------:R-:W-:Y:S01]  /*3410*/  UISETP.NE.AND UP0, UPT, UR18, URZ, UPT ;  /* 0x000000ff1200728c */ /* 0x000fe2000bf05270 */
[----:B----4-:R-:W-:Y:S10]  /*3420*/  @P2 BRA `(.L_x_57) ;  /* 0x00000000000c2947 */ /* 0x010ff40003800000 */
[----:B-1----:R-:W-:Y:S04]  /*3430*/  SHF.L.U32 R3, R8, 0x1f, RZ ;  /* 0x0000001f08037819 */ /* 0x002fe800000006ff */
[----:B------:R-:W1:Y:S02]  /*3440*/  SYNCS.PHASECHK.TRANS64.TRYWAIT P0, [UR19], R3 ;  /* 0x00000003ff0075a7 */ /* 0x000e640008001113 */
[----:B-1----:R-:W-:Y:S05]  /*3450*/  @!P0 BRA `(.L_x_58) ;  /* 0x0000004800288947 */ /* 0x002fea0003800000 */
.L_x_57:
[----:B------:R-:W-:Y:S01]  /*3460*/  UISETP.NE.AND UP1, UPT, UR17, 0x1, UPT ;  /* 0x000000011100788c */ /* 0x000fe2000bf25270 */
[----:B------:R-:W-:Y:S01]  /*3470*/  PLOP3.LUT P2, PT, PT, PT, PT, 0x80, 0x8 ;  /* 0x000000000008781c */ /* 0x000fe20003f4f070 */
[----:B------:R-:W-:Y:S02]  /*3480*/  UIADD3 UR11, UPT, UPT, UR5, 0x1, URZ ;  /* 0x00000001050b7890 */ /* 0x000fe4000fffe0ff */
[----:B------:R-:W-:Y:S02]  /*3490*/  UIMAD UR6, UR5, 0x600, UR4 ;  /* 0x00000600050678a4 */ /* 0x000fe4000f8e0204 */
[----:B------:R-:W-:Y:S01]  /*34a0*/  UISETP.NE.AND UP2, UPT, UR11, 0x5, UPT ;  /* 0x000000050b00788c */ /* 0x000fe2000bf45270 */
[----:B------:R-:W-:Y:S01]  /*34b0*/  PLOP3.LUT P0, PT, PT, PT, UP1, 0x80, 0x8 ;  /* 0x000000000008781c */ /* 0x000fe20003f0f018 */
[----:B------:R-:W-:Y:S02]  /*34c0*/  ULEA UR64, UR5, UR10, 0xa ;  /* 0x0000000a05407291 */ /* 0x000fe4000f8e50ff */
[----:B------:R-:W-:Y:S02]  /*34d0*/  USEL UR37, URZ, 0x1, UP2 ;  /* 0x00000001ff257887 */ /* 0x000fe40009000000 */
[----:B------:R-:W-:Y:S02]  /*34e0*/  USEL UR11, UR11, URZ, UP2 ;  /* 0x000000ff0b0b7287 */ /* 0x000fe40009000000 */
[----:B------:R-:W-:Y:S02]  /*34f0*/  UIADD3 UR62, UPT, UPT, UR6, 0x2, URZ ;  /* 0x00000002063e7890 */ /* 0x000fe4000fffe0ff */
[----:B------:R-:W-:Y:S01]  /*3500*/  @UP1 ULEA UR36, UR11, UR9, 0x3 ;  /* 0x000000090b241291 */ /* 0x000fe2000f8e18ff */
[----:B------:R-:W-:Y:S01]  /*3510*/  LOP3.LUT R8, R8, UR37, RZ, 0x3c, !PT ;  /* 0x0000002508087c12 */ /* 0x000fe2000f8e3cff */
[----:B------:R-:W-:Y:S02]  /*3520*/  UIADD3 UR60, UPT, UPT, UR64, 0x2, URZ ;  /* 0x00000002403c7890 */ /* 0x000fe4000fffe0ff */
[----:B------:R-:W-:Y:S01]  /*3530*/  UIADD3 UR58, UPT, UPT, UR6, 0x4, URZ ;  /* 0x00000004063a7890 */ /* 0x000fe2000fffe0ff */
[----:B-1----:R-:W-:Y:S01]  /*3540*/  @P0 SHF.L.U32 R0, R8, 0x1f, RZ ;  /* 0x0000001f08000819 */ /* 0x002fe200000006ff */
[----:B------:R-:W-:Y:S02]  /*3550*/  UIADD3 UR56, UPT, UPT, UR64, 0x4, URZ ;  /* 0x0000000440387890 */ /* 0x000fe4000fffe0ff */
[----:B------:R-:W-:Y:S01]  /*3560*/  UIADD3 UR54, UPT, UPT, UR6, 0x6, URZ ;  /* 0x0000000606367890 */ /* 0x000fe2000fffe0ff */
[----:B------:R2:W4:Y:S01]  /*3570*/  @P0 SYNCS.PHASECHK.TRANS64.TRYWAIT P2, [UR36], R0 ;  /* 0x00000000ff0005a7 */ /* 0x0005220008041124 */
[----:B------:R-:W-:Y:S02]  /*3580*/  UIADD3 UR52, UPT, UPT, UR64, 0x6, URZ ;  /* 0x0000000640347890 */ /* 0x000fe4000fffe0ff */
        /* <DEDUP_REMOVED lines=9> */
[----:B------:R-:W-:Y:S01]  /*3620*/  UIADD3 UR17, UPT, UPT, UR17, -0x1, URZ ;  /* 0xffffffff11117890 */ /* 0x000fe2000fffe0ff */
[----:B------:R-:W-:Y:S01]  /*3630*/  UMOV UR7, 0x40004040 ;  /* 0x4000404000077882 */ /* 0x000fe20000000000 */
[----:B------:R-:W-:Y:S01]  /*3640*/  UMOV UR65, 0x40004040 ;  /* 0x4000404000417882 */ /* 0x000fe20000000000 */
[----:B------:R-:W-:Y:S01]  /*3650*/  UMOV UR63, 0x40004040 ;  /* 0x40004040003f7882 */ /* 0x000fe20000000000 */
[----:B------:R2:W-:Y:S01]  /*3660*/  UTCHMMA gdesc[UR64], gdesc[UR6], tmem[UR15], tmem[UR30], idesc[UR31], UP4 ;  /* 0x00ff1e06400075ea */ /* 0x0005e2000a00000f */
[----:B------:R-:W-:Y:S01]  /*3670*/  UPLOP3.LUT UP4, UPT, UPT, UPT, UPT, 0x80, 0x8 ;  /* 0x000000000008789c */ /* 0x000fe20003f8f070 */
[----:B------:R-:W-:Y:S01]  /*3680*/  UMOV UR61, 0x40004040 ;  /* 0x40004040003d7882 */ /* 0x000fe20000000000 */
[----:B------:R-:W-:Y:S01]  /*3690*/  UMOV UR59, 0x40004040 ;  /* 0x40004040003b7882 */ /* 0x000fe20000000000 */
[----:B------:R2:W-:Y:S01]  /*36a0*/  UTCHMMA gdesc[UR60], gdesc[UR62], tmem[UR15], tmem[UR28], idesc[UR29], UPT ;  /* 0x00ff1c3e3c0075ea */ /* 0x0005e2000b80000f */
        /* <DEDUP_REMOVED lines=14> */
[----:B------:R-:W-:Y:S01]  /*3790*/  UMOV UR37, 0x40004040 ;  /* 0x4000404000257882 */ /* 0x000fe20000000000 */
[----:B------:R2:W-:Y:S01]  /*37a0*/  UTCHMMA gdesc[UR40], gdesc[UR42], tmem[UR15], tmem[UR34], idesc[UR35], UPT ;  /* 0x00ff222a280075ea */ /* 0x0005e2000b80000f */
[----:B------:R2:W-:Y:S01]  /*37b0*/  UTCHMMA gdesc[UR36], gdesc[UR38], tmem[UR15], tmem[UR32], idesc[UR33], UPT ;  /* 0x00ff2026240075ea */ /* 0x0005e2000b80000f */
[----:B------:R2:W-:Y:S01]  /*37c0*/  UTCBAR [UR19], URZ ;  /* 0x000000ff130073e9 */ /* 0x0005e200080000ff */
[----:B------:R-:W-:Y:S01]  /*37d0*/  UMOV UR5, UR11 ;  /* 0x0000000b00057c82 */ /* 0x000fe20008000000 */
[----:B------:R-:W-:Y:S05]  /*37e0*/  BRA.U UP0, `(.L_x_59) ;  /* 0xfffffffd00007547 */ /* 0x000fea000b83ffff */
.L_x_56:
[----:B------:R-:W-:Y:S01]  /*37f0*/  UIADD3 UR12, UPT, UPT, UR12, 0x1, URZ ;  /* 0x000000010c0c7890 */ /* 0x000fe2000fffe0ff */
[C---:B------:R-:W-:Y:S01]  /*3800*/  ISETP.NE.AND P0, PT, R10.reuse, 0x2, PT ;  /* 0x000000020a00780c */ /* 0x040fe20003f05270 */
[----:B------:R-:W-:Y:S02]  /*3810*/  UIADD3 UR14, UPT, UPT, UR14, 0xb0, URZ ;  /* 0x000000b00e0e7890 */ /* 0x000fe4000fffe0ff */
[----:B------:R-:W-:Y:S01]  /*3820*/  UISETP.NE.AND UP0, UPT, UR12, 0x4, UPT ;  /* 0x000000040c00788c */ /* 0x000fe2000bf05270 */
[----:B-12---:R-:W-:Y:S02]  /*3830*/  SEL R0, RZ, 0x1, P0 ;  /* 0x00000001ff007807 */ /* 0x006fe40000000000 */
[----:B------:R-:W-:Y:S01]  /*3840*/  SEL R10, R10, RZ, P0 ;  /* 0x000000ff0a0a7207 */ /* 0x000fe20000000000 */
[----:B------:R-:W-:Y:S01]  /*3850*/  USEL UR5, URZ, 0x1, UP0 ;  /* 0x00000001ff057887 */ /* 0x000fe20008000000 */
[----:B------:R-:W-:Y:S01]  /*3860*/  LOP3.LUT R9, R9, R0, RZ, 0x3c, !PT ;  /* 0x0000000009097212 */ /* 0x000fe200078e3cff */
[----:B------:R-:W-:Y:S01]  /*3870*/  USEL UR12, UR12, URZ, UP0 ;  /* 0x000000ff0c0c7287 */ /* 0x000fe20008000000 */
[----:B------:R1:W-:Y:S03]  /*3880*/  UTCBAR [UR14], URZ ;  /* 0x000000ff0e0073e9 */ /* 0x0003e600080000ff */
[----:B------:R-:W-:Y:S01]  /*3890*/  LOP3.LUT R11, R11, UR5, RZ, 0x3c, !PT ;  /* 0x000000050b0b7c12 */ /* 0x000fe2000f8e3cff */
[----:B------:R-:W-:Y:S07]  /*38a0*/  @P1 BRA `(.L_x_60) ;  /* 0xfffffff8003c1947 */ /* 0x000fee000383ffff */
[----:B------:R-:W2:Y:S01]  /*38b0*/  S2UR UR4, SR_CgaCtaId ;  /* 0x00000000000479c3 */ /* 0x000ea20000008800 */
[----:B------:R-:W-:Y:S01]  /*38c0*/  ELECT P0, URZ, PT ;  /* 0x0000000000ff782f */ /* 0x000fe20003800000 */
[----:B------:R-:W-:Y:S01]  /*38d0*/  IMAD.MOV.U32 R0, RZ, RZ, 0x1 ;  /* 0x00000001ff007424 */ /* 0x000fe200078e00ff */
[----:B------:R-:W-:Y:S01]  /*38e0*/  UIADD3 UR9, UPT, UPT, UR9, 0xd0, URZ ;  /* 0x000000d009097890 */ /* 0x000fe2000fffe0ff */
[----:B------:R-:W-:Y:S01]  /*38f0*/  SHF.L.U32 R3, R11, 0x1f, RZ ;  /* 0x0000001f0b037819 */ /* 0x000fe200000006ff */
[----:B------:R-:W-:-:S03]  /*3900*/  UMOV UR5, 0x40 ;  /* 0x0000004000057882 */ /* 0x000fc60000000000 */
[----:B------:R-:W-:Y:S01]  /*3910*/  UVIRTCOUNT.DEALLOC.SMPOOL 0x80 ;  /* 0x000000800000784c */ /* 0x000fe20000000000 */
[----:B--2---:R-:W-:Y:S02]  /*3920*/  ULEA UR4, UR4, UR5, 0x18 ;  /* 0x0000000504047291 */ /* 0x004fe4000f8ec0ff */
[----:B------:R-:W-:-:S07]  /*3930*/  ULEA UR5, UR12, UR9, 0x3 ;  /* 0x000000090c057291 */ /* 0x000fce000f8e18ff */
[----:B------:R2:W-:Y:S02]  /*3940*/  @P0 STS.U8 [UR4+0x1c], R0 ;  /* 0x00001c00ff000988 */ /* 0x0005e40008000004 */
[----:B------:R-:W3:Y:S02]  /*3950*/  SYNCS.PHASECHK.TRANS64.TRYWAIT P0, [UR5], R3 ;  /* 0x00000003ff0075a7 */ /* 0x000ee40008001105 */
[----:B--23--:R-:W-:Y:S05]  /*3960*/  @!P0 BRA `(.L_x_61) ;  /* 0x0000004000fc8947 */ /* 0x00cfea0003800000 */
.L_x_145:
[----:B------:R-:W-:-:S04]  /*3970*/  UIADD3 UR6, UPT, UPT, UR12, 0x1, URZ ;  /* 0x000000010c067890 */ /* 0x000fc8000fffe0ff */
[----:B------:R-:W-:-:S04]  /*3980*/  UISETP.NE.AND UP0, UPT, UR6, 0x4, UPT ;  /* 0x000000040600788c */ /* 0x000fc8000bf05270 */
[----:B------:R-:W-:Y:S02]  /*3990*/  USEL UR7, URZ, 0x1, UP0 ;  /* 0x00000001ff077887 */ /* 0x000fe40008000000 */
[----:B------:R-:W-:-:S04]  /*39a0*/  USEL UR6, UR6, URZ, UP0 ;  /* 0x000000ff06067287 */ /* 0x000fc80008000000 */
[----:B------:R-:W-:Y:S01]  /*39b0*/  ULEA UR5, UR6, UR9, 0x3 ;  /* 0x0000000906057291 */ /* 0x000fe2000f8e18ff */
[----:B------:R-:W-:-:S04]  /*39c0*/  LOP3.LUT R2, R11, UR7, RZ, 0x3c, !PT ;  /* 0x000000070b027c12 */ /* 0x000fc8000f8e3cff */
[----:B--2---:R-:W-:-:S04]  /*39d0*/  SHF.L.U32 R3, R2, 0x1f, RZ ;  /* 0x0000001f02037819 */ /* 0x004fc800000006ff */
[----:B------:R-:W2:Y:S02]  /*39e0*/  SYNCS.PHASECHK.TRANS64.TRYWAIT P0, [UR5], R3 ;  /* 0x00000003ff0075a7 */ /* 0x000ea40008001105 */
[----:B--2---:R-:W-:Y:S05]  /*39f0*/  @!P0 BRA `(.L_x_62) ;  /* 0x0000004000f08947 */ /* 0x004fea0003800000 */
.L_x_147:
        /* <DEDUP_REMOVED lines=9> */
.L_x_149:
[----:B------:R-:W-:-:S04]  /*3a90*/  UIADD3 UR6, UPT, UPT, UR6, 0x1, URZ ;  /* 0x0000000106067890 */ /* 0x000fc8000fffe0ff */
[----:B------:R-:W-:-:S04]  /*3aa0*/  UISETP.NE.AND UP0, UPT, UR6, 0x4, UPT ;  /* 0x000000040600788c */ /* 0x000fc8000bf05270 */
[----:B------:R-:W-:Y:S02]  /*3ab0*/  USEL UR5, URZ, 0x1, UP0 ;  /* 0x00000001ff057887 */ /* 0x000fe40008000000 */
[----:B------:R-:W-:-:S04]  /*3ac0*/  USEL UR6, UR6, URZ, UP0 ;  /* 0x000000ff06067287 */ /* 0x000fc80008000000 */
[----:B------:R-:W-:Y:S01]  /*3ad0*/  ULEA UR6, UR6, UR9, 0x3 ;  /* 0x0000000906067291 */ /* 0x000fe2000f8e18ff */
[----:B--2---:R-:W-:-:S04]  /*3ae0*/  LOP3.LUT R3, R2, UR5, RZ, 0x3c, !PT ;  /* 0x0000000502037c12 */ /* 0x004fc8000f8e3cff */
[----:B------:R-:W-:-:S04]  /*3af0*/  SHF.L.U32 R3, R3, 0x1f, RZ ;  /* 0x0000001f03037819 */ /* 0x000fc800000006ff */
[----:B------:R-:W2:Y:S02]  /*3b00*/  SYNCS.PHASECHK.TRANS64.TRYWAIT P0, [UR6], R3 ;  /* 0x00000003ff0075a7 */ /* 0x000ea40008001106 */
[----:B--2---:R-:W-:Y:S05]  /*3b10*/  @!P0 BRA `(.L_x_64) ;  /* 0x0000004000d88947 */ /* 0x004fea0003800000 */
.L_x_151:
[----:B------:R-:W-:Y:S01]  /*3b20*/  NOP ;  /* 0x0000000000007918 */ /* 0x000fe20000000000 */
[----:B--2---:R-:W2:Y:S01]  /*3b30*/  LDS R0, [UR4+0x14] ;  /* 0x00001404ff007984 */ /* 0x004ea20008000800 */
[----:B------:R-:W-:Y:S01]  /*3b40*/  ULOP3.LUT UR6, UR13, 0xffff, URZ, 0xc0, !UPT ;  /* 0x0000ffff0d067892 */ /* 0x000fe2000f8ec0ff */
[----:B------:R-:W-:Y:S01]  /*3b50*/  UMOV UR8, 0xffff ;  /* 0x0000ffff00087882 */ /* 0x000fe20000000000 */
[----:B------:R-:W-:Y:S02]  /*3b60*/  UMOV UR5, 0x1 ;  /* 0x0000000100057882 */ /* 0x000fe40000000000 */
[----:B------:R-:W-:-:S04]  /*3b70*/  USHF.R.U32.HI UR6, URZ, 0x5, UR6 ;  /* 0x00000005ff067899 */ /* 0x000fc80008011606 */
[----:B------:R-:W-:Y:S02]  /*3b80*/  USHF.L.U32 UR8, UR8, UR6, URZ ;  /* 0x0000000608087299 */ /* 0x000fe400080006ff */
[----:B------:R-:W-:-:S04]  /*3b90*/  USHF.L.U32 UR5, UR5, UR6, URZ ;  /* 0x0000000605057299 */ /* 0x000fc800080006ff */
[----:B--2---:R-:W-:-:S04]  /*3ba0*/  LOP3.LUT R0, R0, UR8, RZ, 0xc0, !PT ;  /* 0x0000000800007c12 */ /* 0x004fc8000f8ec0ff */
[----:B------:R-:W-:-:S13]  /*3bb0*/  ISETP.NE.AND P0, PT, R0, UR8, PT ;  /* 0x0000000800007c0c */ /* 0x000fda000bf05270 */
[----:B------:R-:W-:Y:S05]  /*3bc0*/  @P0 BRA `(.L_x_65) ;  /* 0x0000000000580947 */ /* 0x000fea0003800000 */
[----:B------:R-:W2:Y:S02]  /*3bd0*/  LDS R0, [UR4+0x18] ;  /* 0x00001804ff007984 */ /* 0x000ea40008000800 */
[----:B--2---:R-:W-:-:S04]  /*3be0*/  LOP3.LUT R0, R0, UR5, RZ, 0xc0, !PT ;  /* 0x0000000500007c12 */ /* 0x004fc8000f8ec0ff */
[----:B------:R-:W-:-:S13]  /*3bf0*/  ISETP.NE.AND P0, PT, R0, UR5, PT ;  /* 0x0000000500007c0c */ /* 0x000fda000bf05270 */
[----:B------:R-:W-:Y:S05]  /*3c00*/  @P0 BRA `(.L_x_66) ;  /* 0x00000000003c0947 */ /* 0x000fea0003800000 */
[----:B------:R-:W2:Y:S01]  /*3c10*/  S2R R2, SR_LANEID ;  /* 0x0000000000027919 */ /* 0x000ea20000000000 */
[----:B------:R-:W-:Y:S01]  /*3c20*/  ULOP3.LUT UR8, URZ, UR8, URZ, 0x33, !UPT ;  /* 0x00000008ff087292 */ /* 0x000fe2000f8e33ff */
[----:B------:R-:W-:Y:S01]  /*3c30*/  LOP3.LUT R4, RZ, UR5, RZ, 0x33, !PT ;  /* 0x00000005ff047c12 */ /* 0x000fe2000f8e33ff */
[----:B------:R-:W-:Y:S02]  /*3c40*/  VOTEU.ANY UR7, UPT, PT ;  /* 0x0000000000077886 */ /* 0x000fe400038e0100 */
[----:B------:R-:W-:Y:S01]  /*3c50*/  UFLO.U32 UR7, UR7 ;  /* 0x00000007000772bd */ /* 0x000fe200080e0000 */
[----:B------:R-:W3:Y:S01]  /*3c60*/  REDUX UR5, R4 ;  /* 0x00000000040573c4 */ /* 0x000ee20000000000 */
[----:B------:R-:W-:-:S06]  /*3c70*/  IMAD.U32 R0, RZ, RZ, UR8 ;  /* 0x00000008ff007e24 */ /* 0x000fcc000f8e00ff */
[----:B------:R1:W-:Y:S01]  /*3c80*/  UTCATOMSWS.AND URZ, UR8 ;  /* 0x0000000800ff79e3 */ /* 0x0003e20008000000 */
[----:B------:R-:W4:Y:S01]  /*3c90*/  REDUX UR6, R0 ;  /* 0x00000000000673c4 */ /* 0x000f220000000000 */
[----:B--2---:R-:W-:Y:S01]  /*3ca0*/  ISETP.EQ.U32.AND P0, PT, R2, UR7, PT ;  /* 0x0000000702007c0c */ /* 0x004fe2000bf02070 */
[----:B---3--:R-:W-:Y:S01]  /*3cb0*/  IMAD.U32 R2, RZ, RZ, UR5 ;  /* 0x00000005ff027e24 */ /* 0x008fe2000f8e00ff */
[----:B----4-:R-:W-:-:S11]  /*3cc0*/  MOV R3, UR6 ;  /* 0x0000000600037c02 */ /* 0x010fd60008000f00 */
[----:B------:R1:W-:Y:S04]  /*3cd0*/  @P0 ATOMS.AND RZ, [UR4+0x14], R3 ;  /* 0x00001403ffff098c */ /* 0x0003e8000a800004 */
[----:B------:R1:W-:Y:S01]  /*3ce0*/  @P0 ATOMS.AND RZ, [UR4+0x18], R2 ;  /* 0x00001802ffff098c */ /* 0x0003e2000a800004 */
[----:B------:R-:W-:Y:S05]  /*3cf0*/  BRA `(.L_x_67) ;  /* 0x0000000000147947 */ /* 0x000fea0003800000 */
.L_x_66:
[----:B------:R-:W-:Y:S02]  /*3d00*/  MOV R2, 0x3d20 ;  /* 0x00003d2000027802 */ /* 0x000fe40000000f00 */
[----:B-1--45:R-:W-:Y:S05]  /*3d10*/  CALL.REL.NOINC `($__internal_0_$__cuda_sm10x_tcgen05_guardrail_trap_col_being_dealloced_not_returned_by_alloc) ;  /* 0x00000044007c7944 */ /* 0x032fea0003c00000 */
[----:B------:R-:W-:Y:S05]  /*3d20*/  BRA `(.L_x_67) ;  /* 0x0000000000087947 */ /* 0x000fea0003800000 */
.L_x_65:
[----:B------:R-:W-:Y:S02]  /*3d30*/  MOV R2, 0x3d50 ;  /* 0x00003d5000027802 */ /* 0x000fe40000000f00 */
[----:B-1--45:R-:W-:Y:S05]  /*3d40*/  CALL.REL.NOINC `($__internal_2_$__cuda_sm10x_tcgen05_guardrail_trap_unallocated_columns_being_dealloced) ;  /* 0x0000004400887944 */ /* 0x032fea0003c00000 */
.L_x_67:
[----:B------:R-:W-:Y:S01]  /*3d50*/  NOP ;  /* 0x0000000000007918 */ /* 0x000fe20000000000 */
[----:B-1----:R-:W-:Y:S05]  /*3d60*/  EXIT ;  /* 0x000000000000794d */ /* 0x002fea0003800000 */
.L_x_49:
[----:B------:R-:W-:-:S09]  /*3d70*/  UISETP.NE.OR UP2, UPT, UR8, 0x3, !UP2 ;  /* 0x000000030800788c */ /* 0x000fd2000d745670 */
[----:B------:R-:W-:Y:S05]  /*3d80*/  BRA.U UP2, `(.L_x_68) ;  /* 0x0000000d02ac7547 */ /* 0x000fea000b800000 */
[----:B------:R-:W1:Y:S01]  /*3d90*/  LDC R0, c[0x0][0xb30] ;  /* 0x0002cc00ff007b82 */ /* 0x000e620000000800 */
[----:B------:R-:W2:Y:S01]  /*3da0*/  LDCU.64 UR8, c[0x0][0x888] ;  /* 0x00011100ff0877ac */ /* 0x000ea20008000a00 */
[----:B------:R-:W-:Y:S02]  /*3db0*/  HFMA2 R25, -RZ, RZ, 0, 0 ;  /* 0x00000000ff197431 */ /* 0x000fe400000001ff */
[----:B-----5:R-:W-:Y:S01]  /*3dc0*/  IMAD.MOV.U32 R32, RZ, RZ, 0x1 ;  /* 0x00000001ff207424 */ /* 0x020fe200078e00ff */
[----:B------:R-:W-:Y:S01]  /*3dd0*/  MOV R23, 0x1000 ;  /* 0x0000100000177802 */ /* 0x000fe20000000f00 */
[----:B------:R-:W4:Y:S01]  /*3de0*/  LDCU.64 UR4, c[0x0][0x890] ;  /* 0x00011200ff0477ac */ /* 0x000f220008000a00 */
[----:B------:R-:W-:Y:S01]  /*3df0*/  IMAD.MOV.U32 R27, RZ, RZ, RZ ;  /* 0x000000ffff1b7224 */ /* 0x000fe200078e00ff */
[----:B------:R-:W3:Y:S01]  /*3e00*/  LDC R19, c[0x0][0x370] ;  /* 0x0000dc00ff137b82 */ /* 0x000ee20000000800 */
[----:B------:R-:W-:Y:S01]  /*3e10*/  UMOV UR7, 0x400 ;  /* 0x0000040000077882 */ /* 0x000fe20000000000 */
[----:B------:R-:W-:-:S02]  /*3e20*/  UPLOP3.LUT UP1, UPT, UPT, UPT, UPT, 0x40, 0x4 ;  /* 0x000000000004789c */ /* 0x000fc40003f2e870 */
[----:B------:R-:W-:-:S04]  /*3e30*/  ULEA UR7, UR37, UR7, 0x18 ;  /* 0x0000000725077291 */ /* 0x000fc8000f8ec0ff */
[----:B------:R-:W3:Y:S01]  /*3e40*/  LDC R2, c[0x0][0xb0c] ;  /* 0x0002c300ff027b82 */ /* 0x000ee20000000800 */
[----:B------:R-:W-:Y:S02]  /*3e50*/  UIADD3 UR13, UPT, UPT, UR7, 0x60, URZ ;  /* 0x00000060070d7890 */ /* 0x000fe4000fffe0ff */
[----:B--2---:R-:W-:Y:S02]  /*3e60*/  UISETP.NE.U32.AND UP2, UPT, UR8, URZ, UPT ;  /* 0x000000ff0800728c */ /* 0x004fe4000bf45070 */
[----:B------:R-:W-:Y:S02]  /*3e70*/  UIADD3 UR25, UPT, UPT, UR7, 0x50, URZ ;  /* 0x0000005007197890 */ /* 0x000fe4000fffe0ff */
[----:B----4-:R-:W-:Y:S01]  /*3e80*/  UISETP.NE.U32.AND UP3, UPT, UR4, URZ, UPT ;  /* 0x000000ff0400728c */ /* 0x010fe2000bf65070 */
[----:B------:R-:W2:Y:S01]  /*3e90*/  LDC R18, c[0x0][0xb20] ;  /* 0x0002c800ff127b82 */ /* 0x000ea20000000800 */
[----:B-1----:R-:W-:Y:S01]  /*3ea0*/  ISETP.NE.AND P1, PT, R0, 0x1, PT ;  /* 0x000000010000780c */ /* 0x002fe20003f25270 */
[----:B------:R-:W-:-:S02]  /*3eb0*/  UISETP.NE.AND.EX UP2, UPT, UR9, URZ, UPT, UP2 ;  /* 0x000000ff0900728c */ /* 0x000fc4000bf45320 */
[----:B------:R-:W-:Y:S02]  /*3ec0*/  UIADD3 UR17, UPT, UPT, UR7, 0x58, URZ ;  /* 0x0000005807117890 */ /* 0x000fe4000fffe0ff */
[----:B------:R-:W-:Y:S02]  /*3ed0*/  UPRMT UR13, UR37, 0x654, UR13 ;  /* 0x00000654250d7896 */ /* 0x000fe4000800000d */
[----:B------:R-:W1:Y:S01]  /*3ee0*/  LDC.64 R36, c[0x0][0x348] ;  /* 0x0000d200ff247b82 */ /* 0x000e620000000a00 */
[----:B------:R-:W-:-:S07]  /*3ef0*/  UISETP.NE.AND.EX UP3, UPT, UR5, URZ, UPT, UP3 ;  /* 0x000000ff0500728c */ /* 0x000fce000bf65330 */
[----:B------:R-:W4:Y:S08]  /*3f00*/  LDC.64 R16, c[0x0][0xb10] ;  /* 0x0002c400ff107b82 */ /* 0x000f300000000a00 */
[----:B------:R-:W1:Y:S08]  /*3f10*/  LDC.64 R6, c[0x0][0xb18] ;  /* 0x0002c600ff067b82 */ /* 0x000e700000000a00 */
[----:B------:R-:W1:Y:S08]  /*3f20*/  LDC.64 R4, c[0x0][0xb28] ;  /* 0x0002ca00ff047b82 */ /* 0x000e700000000a00 */
[----:B--23--:R-:W1:Y:S02]  /*3f30*/  LDC R22, c[0x0][0x374] ;  /* 0x0000dd00ff167b82 */ /* 0x00ce640000000800 */
.L_x_78:
[----:B------:R-:W-:Y:S02]  /*3f40*/  LEA R0, R27, UR7, 0x3 ;  /* 0x000000071b007c11 */ /* 0x000fe4000f8e18ff */
[----:B------:R-:W-:Y:S02]  /*3f50*/  SHF.L.U32 R3, R25, 0x1f, RZ ;  /* 0x0000001f19037819 */ /* 0x000fe400000006ff */
[----:B------:R-:W-:Y:S02]  /*3f60*/  LEA R28, R27, UR7, 0x4 ;  /* 0x000000071b1c7c11 */ /* 0x000fe4000f8e20ff */
[----:B--2---:R-:W2:Y:S02]  /*3f70*/  SYNCS.PHASECHK.TRANS64.TRYWAIT P0, [R0+URZ+0x90], R3 ;  /* 0x00009003000075a7 */ /* 0x004ea400080011ff */
[----:B--2---:R-:W-:Y:S05]  /*3f80*/  @!P0 BRA `(.L_x_69) ;  /* 0x0000003c00d48947 */ /* 0x004fea0003800000 */
.L_x_152:
[----:B------:R-:W-:Y:S01]  /*3f90*/  ISETP.GE.AND P0, PT, R26, 0x1, PT ;  /* 0x000000011a00780c */ /* 0x000fe20003f06270 */
[----:B------:R-:W3:Y:S01]  /*3fa0*/  LDS.128 R28, [R28+0x120] ;  /* 0x000120001c1c7984 */ /* 0x000ee20000000c00 */
[----:B--2---:R-:W-:Y:S01]  /*3fb0*/  VIADD R0, R0, 0xa0 ;  /* 0x000000a000007836 */ /* 0x004fe20000000000 */
[----:B------:R-:W-:Y:S01]  /*3fc0*/  @!PT LDS RZ, [RZ] ;  /* 0x00000000fffff984 */ /* 0x000fe20000000800 */
[----:B------:R-:W-:Y:S01]  /*3fd0*/  @!PT LDS RZ, [RZ] ;  /* 0x00000000fffff984 */ /* 0x000fe20000000800 */
[----:B------:R-:W-:Y:S01]  /*3fe0*/  @!PT LDS RZ, [RZ] ;  /* 0x00000000fffff984 */ /* 0x000fe20000000800 */
[----:B------:R-:W-:Y:S01]  /*3ff0*/  @!PT LDS RZ, [RZ] ;  /* 0x00000000fffff984 */ /* 0x000fe20000000800 */
[----:B------:R2:W-:Y:S06]  /*4000*/  MEMBAR.ALL.CTA ;  /* 0x0000000000007992 */ /* 0x0005ec0000008000 */
[----:B--2---:R-:W2:Y:S01]  /*4010*/  FENCE.VIEW.ASYNC.S ;  /* 0x00000000000073c6 */ /* 0x004ea20000000000 */
[----:B------:R-:W-:Y:S04]  /*4020*/  PRMT R0, RZ, 0x654, R0 ;  /* 0x00000654ff007816 */ /* 0x000fe80000000000 */
[----:B--2---:R2:W-:Y:S01]  /*4030*/  SYNCS.ARRIVE.TRANS64.RED.A1T0 RZ, [R0+URZ], RZ ;  /* 0x000000ff00ff79a7 */ /* 0x0045e200081004ff */
[----:B---3--:R-:W-:Y:S11]  /*4040*/  LOP3.LUT P3, RZ, R30, 0x1, RZ, 0xc0, !PT ;  /* 0x000000011eff7812 */ /* 0x008ff6000786c0ff */
[----:B------:R-:W-:Y:S02]  /*4050*/  @!UPT UIADD3 URZ, UPT, UPT, URZ, URZ, URZ ;  /* 0x000000fffffff290 */ /* 0x000fe4000fffe0ff */
[----:B------:R-:W-:Y:S02]  /*4060*/  @P3 MOV R13, R28 ;  /* 0x0000001c000d3202 */ /* 0x000fe40000000f00 */
[----:B------:R-:W-:Y:S01]  /*4070*/  @P3 LOP3.LUT R8, R29, 0xffff, RZ, 0xc0, !PT ;  /* 0x0000ffff1d083812 */ /* 0x000fe200078ec0ff */
[----:B--2---:R-:W-:Y:S06]  /*4080*/  @!P0 BRA `(.L_x_70) ;  /* 0x0000000000a48947 */ /* 0x004fec0003800000 */
[----:B-1----:R-:W-:Y:S01]  /*4090*/  IMAD.HI.U32 R33, R22, R7, RZ ;  /* 0x0000000716217227 */ /* 0x002fe200078e00ff */
[----:B------:R-:W-:Y:S02]  /*40a0*/  ISETP.NE.AND P0, PT, R6, 0x1, PT ;  /* 0x000000010600780c */ /* 0x000fe40003f05270 */
[----:B------:R-:W-:Y:S01]  /*40b0*/  ISETP.NE.AND P2, PT, R26, 0x1, PT ;  /* 0x000000011a00780c */ /* 0x000fe20003f45270 */
[----:B----4-:R-:W-:Y:S01]  /*40c0*/  IMAD.HI.U32 R34, R19, R16, RZ ;  /* 0x0000001013227227 */ /* 0x010fe200078e00ff */
[----:B------:R-:W-:Y:S02]  /*40d0*/  SHF.R.U32.HI R33, RZ, R18, R33 ;  /* 0x00000012ff217219 */ /* 0x000fe40000011621 */
[----:B------:R-:W-:Y:S01]  /*40e0*/  ISETP.NE.AND P4, PT, R2, 0x1, PT ;  /* 0x000000010200780c */ /* 0x000fe20003f85270 */
[----:B------:R-:W-:Y:S01]  /*40f0*/  IMAD.HI.U32 R38, R13, R16, RZ ;  /* 0x000000100d267227 */ /* 0x000fe200078e00ff */
[----:B------:R-:W-:Y:S02]  /*4100*/  SHF.R.U32.HI R34, RZ, R17, R34 ;  /* 0x00000011ff227219 */ /* 0x000fe40000011622 */
[----:B------:R-:W-:Y:S01]  /*4110*/  SEL R3, R22, R33, !P0 ;  /* 0x0000002116037207 */ /* 0x000fe20004000000 */
[C---:B------:R-:W-:Y:S01]  /*4120*/  IMAD.HI.U32 R33, R8.reuse, R7, RZ ;  /* 0x0000000708217227 */ /* 0x040fe200078e00ff */
[----:B------:R-:W-:Y:S02]  /*4130*/  SEL R11, R19, R34, !P4 ;  /* 0x00000022130b7207 */ /* 0x000fe40006000000 */
[----:B------:R-:W-:Y:S01]  /*4140*/  SHF.R.U32.HI R38, RZ, R17, R38 ;  /* 0x00000011ff267219 */ /* 0x000fe20000011626 */
[----:B------:R-:W-:Y:S01]  /*4150*/  IMAD.HI.U32 R40, R3, R4, RZ ;  /* 0x0000000403287227 */ /* 0x000fe200078e00ff */
[----:B------:R-:W-:Y:S03]  /*4160*/  SHF.R.U32.HI R33, RZ, R18, R33 ;  /* 0x00000012ff217219 */ /* 0x000fe60000011621 */
[----:B------:R-:W-:Y:S01]  /*4170*/  IMAD.HI.U32 R34, R11, R4, RZ ;  /* 0x000000040b227227 */ /* 0x000fe200078e00ff */
[----:B------:R-:W-:Y:S02]  /*4180*/  @P2 SHF.R.U32.HI R3, RZ, R5, R40 ;  /* 0x00000005ff032219 */ /* 0x000fe40000011628 */
[----:B------:R-:W-:Y:S02]  /*4190*/  SEL R9, R8, R33, !P0 ;  /* 0x0000002108097207 */ /* 0x000fe40004000000 */
[----:B------:R-:W-:Y:S01]  /*41a0*/  @P2 SHF.R.U32.HI R11, RZ, R5, R34 ;  /* 0x00000005ff0b2219 */ /* 0x000fe20000011622 */
[C---:B------:R-:W-:Y:S01]  /*41b0*/  IMAD R10, R26.reuse, R3, RZ ;  /* 0x000000031a0a7224 */ /* 0x040fe200078e02ff */
[----:B------:R-:W-:Y:S01]  /*41c0*/  SEL R3, R13, R38, !P4 ;  /* 0x000000260d037207 */ /* 0x000fe20006000000 */
[C---:B------:R-:W-:Y:S03]  /*41d0*/  IMAD.HI.U32 R14, R9.reuse, R4, RZ ;  /* 0x00000004090e7227 */ /* 0x040fe600078e00ff */
[----:B------:R-:W-:Y:S01]  /*41e0*/  ISETP.GE.AND P0, PT, R9, R10, PT ;  /* 0x0000000a0900720c */ /* 0x000fe20003f06270 */
[C---:B------:R-:W-:Y:S01]  /*41f0*/  IMAD R12, R26.reuse, R11, RZ ;  /* 0x0000000b1a0c7224 */ /* 0x040fe200078e02ff */
[-C--:B------:R-:W-:Y:S04]  /*4200*/  SHF.R.U32.HI R14, RZ, R5.reuse, R14 ;  /* 0x00000005ff0e7219 */ /* 0x080fe8000001160e */
[----:B------:R-:W-:Y:S02]  /*4210*/  ISETP.GE.OR P0, PT, R3, R12, P0 ;  /* 0x0000000c0300720c */ /* 0x000fe40000706670 */
[----:B------:R-:W-:Y:S05]  /*4220*/  SEL R15, R9, R14, !P2 ;  /* 0x0000000e090f7207 */ /* 0x000fea0005000000 */
[----:B------:R-:W-:Y:S04]  /*4230*/  IMAD.MOV R14, RZ, RZ, -R15 ;  /* 0x000000ffff0e7224 */ /* 0x000fe800078e0a0f */
[----:B------:R-:W-:Y:S02]  /*4240*/  IMAD R14, R26, R14, R9 ;  /* 0x0000000e1a0e7224 */ /* 0x000fe400078e0209 */
[C---:B------:R-:W-:Y:S05]  /*4250*/  @!P0 IMAD.HI.U32 R10, R3.reuse, R4, RZ ;  /* 0x00000004030a8227 */ /* 0x040fea00078e00ff */
[----:B------:R-:W-:Y:S04]  /*4260*/  @!P0 SHF.R.U32.HI R10, RZ, R5, R10 ;  /* 0x00000005ff0a8219 */ /* 0x000fe8000001160a */
[----:B------:R-:W-:Y:S01]  /*4270*/  @!P0 SEL R0, R3, R10, !P2 ;  /* 0x0000000a03008207 */ /* 0x000fe20005000000 */
[----:B------:R-:W-:Y:S03]  /*4280*/  IMAD.MOV R10, RZ, RZ, -R3 ;  /* 0x000000ffff0a7224 */ /* 0x000fe600078e0a03 */
[----:B------:R-:W-:Y:S01]  /*4290*/  @!P0 IADD3 R15, PT, PT, R15, -R0, RZ ;  /* 0x800000000f0f8210 */ /* 0x000fe20007ffe0ff */
[----:B------:R-:W-:Y:S01]  /*42a0*/  @!P0 IMAD R0, R11, R14, R0 ;  /* 0x0000000e0b008224 */ /* 0x000fe200078e0200 */
[----:B------:R-:W-:Y:S01]  /*42b0*/  IADD3 R11, PT, PT, -R9, RZ, RZ ;  /* 0x000000ff090b7210 */ /* 0x000fe20007ffe1ff */
[----:B------:R-:W-:Y:S02]  /*42c0*/  IMAD R13, R2, R10, R13 ;  /* 0x0000000a020d7224 */ /* 0x000fe400078e020d */
[----:B------:R-:W-:Y:S02]  /*42d0*/  @!P0 IMAD R9, R15, R26, R3 ;  /* 0x0000001a0f098224 */ /* 0x000fe400078e0203 */
[----:B------:R-:W-:Y:S02]  /*42e0*/  @!P0 IMAD.MOV.U32 R3, RZ, RZ, R0 ;  /* 0x000000ffff038224 */ /* 0x000fe400078e0000 */
[----:B------:R-:W-:Y:S02]  /*42f0*/  IMAD R8, R6, R11, R8 ;  /* 0x0000000b06087224 */ /* 0x000fe400078e0208 */
[----:B------:R-:W-:Y:S02]  /*4300*/  IMAD R13, R3, R2, R13 ;  /* 0x00000002030d7224 */ /* 0x000fe400078e020d */
[----:B------:R-:W-:Y:S02]  /*4310*/  IMAD R8, R9, R6, R8 ;  /* 0x0000000609087224 */ /* 0x000fe400078e0208 */
.L_x_70:
[----:B------:R-:W-:Y:S05]  /*4320*/  BRA.U UP1, `(.L_x_71) ;  /* 0x0000000101107547 */ /* 0x000fea000b800000 */
[----:B------:R-:W-:Y:S04]  /*4330*/  MOV R0, UR6 ;  /* 0x0000000600007c02 */ /* 0x000fe80008000f00 */
[----:B------:R-:W-:Y:S04]  /*4340*/  SHF.L.U32 R3, R0, 0x1f, RZ ;  /* 0x0000001f00037819 */ /* 0x000fe800000006ff */
[----:B------:R-:W2:Y:S02]  /*4350*/  SYNCS.PHASECHK.TRANS64.TRYWAIT P0, [UR7+0x88], R3 ;  /* 0x00008803ff0075a7 */ /* 0x000ea40008001107 */
[----:B--2---:R-:W-:Y:S05]  /*4360*/  @!P0 BRA `(.L_x_72) ;  /* 0x0000003800f08947 */ /* 0x004fea0003800000 */
.L_x_71:
[----:B------:R-:W-:Y:S02]  /*4370*/  R2UR UR27, R21 ;  /* 0x00000000151b72ca */ /* 0x000fe400000e0000 */
[----:B------:R-:W-:Y:S02]  /*4380*/  R2UR UR26, R20 ;  /* 0x00000000141a72ca */ /* 0x000fe400000e0000 */
[----:B------:R-:W-:Y:S02]  /*4390*/  ISETP.NE.U32.AND P2, PT, RZ, UR4, PT ;  /* 0x00000004ff007c0c */ /* 0x000fe4000bf45070 */
[----:B------:R-:W-:Y:S02]  /*43a0*/  SHF.L.U32 R12, R32, 0x1f, RZ ;  /* 0x0000001f200c7819 */ /* 0x000fe400000006ff */
[----:B------:R-:W-:Y:S05]  /*43b0*/  ISETP.NE.AND.EX P2, PT, RZ, UR5, PT, P2 ;  /* 0x00000005ff007c0c */ /* 0x000fea000bf45320 */
[----:B------:R-:W-:Y:S02]  /*43c0*/  USHF.L.U32 UR27, UR27, 0x6, URZ ;  /* 0x000000061b1b7899 */ /* 0x000fe400080006ff */
[----:B------:R-:W-:Y:S01]  /*43d0*/  UIMAD UR26, UR26, 0x60, URZ ;  /* 0x000000601a1a78a4 */ /* 0x000fe2000f8e02ff */
[----:B------:R-:W-:Y:S11]  /*43e0*/  BRA.U !UP3, `(.L_x_73) ;  /* 0x000000010b347547 */ /* 0x000ff6000b800000 */
[----:B------:R-:W-:Y:S01]  /*43f0*/  UPLOP3.LUT UP0, UPT, UPT, UPT, UP2, 0x80, 0x8 ;  /* 0x000000000008789c */ /* 0x000fe20003f0f020 */
[----:B--2---:R-:W-:Y:S02]  /*4400*/  HFMA2 R0, -RZ, RZ, 0, 5.9604644775390625e-08 ;  /* 0x00000001ff007431 */ /* 0x004fe400000001ff */
[----:B------:R-:W-:Y:S03]  /*4410*/  IMAD.MOV.U32 R59, RZ, RZ, 0x1 ;  /* 0x00000001ff3b7424 */ /* 0x000fe600078e00ff */
[----:B------:R-:W-:Y:S05]  /*4420*/  PLOP3.LUT P0, PT, PT, PT, UP0, 0x80, 0x8 ;  /* 0x000000000008781c */ /* 0x000fea0003f0f008 */
[----:B------:R-:W2:Y:S01]  /*4430*/  @UP0 LDCU.64 UR10, c[0x0][0x888] ;  /* 0x00011100ff0a07ac */ /* 0x000ea20008000a00 */
[----:B------:R-:W-:Y:S07]  /*4440*/  @UP0 UIMAD UR8, UR36, UR4, URZ ;  /* 0x00000004240802a4 */ /* 0x000fee000f8e02ff */
[----:B------:R-:W-:Y:S01]  /*4450*/  @!P0 PRMT R59, R0, 0x7610, R59 ;  /* 0x00007610003b8816 */ /* 0x000fe2000000003b */
[----:B--2---:R-:W-:Y:S03]  /*4460*/  @UP0 UIMAD.WIDE UR10, UR8, 0x4, UR10 ;  /* 0x00000004080a08a5 */ /* 0x004fe6000f8e020a */
[----:B------:R-:W2:Y:S03]  /*4470*/  @!UP0 LDCU UR8, c[0x0][0x880] ;  /* 0x00011000ff0887ac */ /* 0x000ea60008000800 */
[----:B------:R-:W-:Y:S01]  /*4480*/  IMAD.U32 R10, RZ, RZ, UR10 ;  /* 0x0000000aff0a7e24 */ /* 0x000fe2000f8e00ff */
[----:B------:R-:W-:Y:S05]  /*4490*/  MOV R11, UR11 ;  /* 0x0000000b000b7c02 */ /* 0x000fea0008000f00 */
[----:B------:R3:W5:Y:S02]  /*44a0*/  @P0 LDG.E R35, desc[UR46][R10.64] ;  /* 0x0000002e0a230981 */ /* 0x000764000c1e1900 */
[----:B--23--:R-:W-:Y:S07]  /*44b0*/  @!P0 IMAD.U32 R35, RZ, RZ, UR8 ;  /* 0x00000008ff238e24 */ /* 0x00cfee000f8e00ff */
.L_x_73:
[----:B-----5:R-:W-:Y:S01]  /*44c0*/  @!P2 FSETP.EQ.AND P0, PT, R35, RZ, PT ;  /* 0x000000ff2300a20b */ /* 0x020fe20003f02000 */
[----:B------:R-:W-:Y:S01]  /*44d0*/  @!UPT UIADD3 URZ, UPT, UPT, URZ, URZ, URZ ;  /* 0x000000fffffff290 */ /* 0x000fe2000fffe0ff */
[----:B------:R-:W-:Y:S11]  /*44e0*/  @!P2 BRA `(.L_x_74) ;  /* 0x000000000014a947 */ /* 0x000ff60003800000 */
[----:B------:R-:W-:Y:S02]  /*44f0*/  LOP3.LUT P2, RZ, R59, 0xff, RZ, 0xc0, !PT ;  /* 0x000000ff3bff7812 */ /* 0x000fe4000784c0ff */
[----:B------:R-:W-:Y:S04]  /*4500*/  PLOP3.LUT P0, PT, PT, PT, UP0, 0x80, 0x8 ;  /* 0x000000000008781c */ /* 0x000fe80003f0f008 */
[----:B------:R-:W-:Y:S07]  /*4510*/  PLOP3.LUT P0, PT, P0, PT, PT, 0x8, 0x80 ;  /* 0x000000000080781c */ /* 0x000fee000070e170 */
[----:B------:R-:W-:Y:S11]  /*4520*/  @P2 FSETP.EQ.AND P0, PT, R35, RZ, PT ;  /* 0x000000ff2300220b */ /* 0x000ff60003f02000 */
[----:B------:R-:W-:Y:S02]  /*4530*/  @!UPT UIADD3 URZ, UPT, UPT, URZ, URZ, URZ ;  /* 0x000000fffffff290 */ /* 0x000fe4000fffe0ff */
.L_x_74:
[----:B------:R-:W3:Y:S01]  /*4540*/  SYNCS.PHASECHK.TRANS64.TRYWAIT P2, [UR7+0x68], R12 ;  /* 0x0000680cff0075a7 */ /* 0x000ee20008041107 */
[----:B------:R-:W-:Y:S04]  /*4550*/  ELECT P4, URZ, PT ;  /* 0x0000000000ff782f */ /* 0x000fe80003880000 */
[----:B------:R-:W-:Y:S11]  /*4560*/  PLOP3.LUT P4, PT, P0, P4, PT, 0xf2, 0x2f ;  /* 0x00000000002f781c */ /* 0x000ff60000789e72 */
[----:B------:R-:W-:Y:S02]  /*4570*/  @!UPT UIADD3 URZ, UPT, UPT, URZ, URZ, URZ ;  /* 0x000000fffffff290 */ /* 0x000fe4000fffe0ff */
[----:B-1----:R-:W-:Y:S05]  /*4580*/  @!P4 IADD3 R9, P0, PT, R36, 0x580, RZ ;  /* 0x000005802409c810 */ /* 0x002fea0007f1e0ff */
[----:B--2---:R-:W-:Y:S01]  /*4590*/  @!P4 IMAD.X R0, RZ, RZ, R37, P0 ;  /* 0x000000ffff00c224 */ /* 0x004fe200000e0625 */
[----:B---3--:R-:W-:Y:S07]  /*45a0*/  @!P2 BRA `(.L_x_75) ;  /* 0x000000380078a947 */ /* 0x008fee0003800000 */
.L_x_155:
[----:B------:R-:W-:Y:S01]  /*45b0*/  @!P4 R2UR UR8, R0 ;  /* 0x000000000008c2ca */ /* 0x000fe200000e0000 */
[----:B------:R-:W-:Y:S01]  /*45c0*/  VOTEU.ALL UP1, P4 ;  /* 0x0000000000ff7886 */ /* 0x000fe20002020000 */
[----:B------:R-:W-:Y:S01]  /*45d0*/  @!P4 R2UR UR9, R9 ;  /* 0x000000000909c2ca */ /* 0x000fe200000e0000 */
[----:B------:R-:W-:Y:S01]  /*45e0*/  @!P4 IMAD.MOV.U32 R0, RZ, RZ, 0x1000 ;  /* 0x00001000ff00c424 */ /* 0x000fe200078e00ff */
[----:B------:R-:W-:Y:S01]  /*45f0*/  UMOV UR10, 0x0 ;  /* 0x00000000000a7882 */ /* 0x000fe20000000000 */
[----:B------:R-:W-:Y:S01]  /*4600*/  UMOV UR11, 0x10000000 ;  /* 0x10000000000b7882 */ /* 0x000fe20000000000 */
[----:B------:R-:W-:Y:S01]  /*4610*/  @!UP1 UIADD3 UR24, UPT, UPT, UR7, 0x200, URZ ;  /* 0x0000020007189890 */ /* 0x000fe2000fffe0ff */
[----:B------:R-:W-:Y:S01]  /*4620*/  @!P4 IADD3 R21, P0, PT, R36, 0x580, RZ ;  /* 0x000005802415c810 */ /* 0x000fe20007f1e0ff */
[----:B------:R-:W-:Y:S01]  /*4630*/  VOTEU.ALL UP1, P4 ;  /* 0x0000000000ff7886 */ /* 0x000fe20002020000 */
[----:B------:R-:W-:Y:S03]  /*4640*/  UMOV UR28, UR36 ;  /* 0x00000024001c7c82 */ /* 0x000fe60008000000 */
[----:B------:R-:W-:Y:S02]  /*4650*/  @!P4 IMAD.X R20, RZ, RZ, R37, P0 ;  /* 0x000000ffff14c224 */ /* 0x000fe400000e0625 */
[----:B------:R-:W-:Y:S01]  /*4660*/  IMAD.U32 R11, RZ, RZ, UR8 ;  /* 0x00000008ff0b7e24 */ /* 0x000fe2000f8e00ff */
[----:B------:R-:W-:Y:S01]  /*4670*/  UPRMT UR8, UR37, 0x654, UR25 ;  /* 0x0000065425087896 */ /* 0x000fe20008000019 */
[----:B------:R-:W-:Y:S03]  /*4680*/  IMAD.U32 R10, RZ, RZ, UR9 ;  /* 0x00000009ff0a7e24 */ /* 0x000fe6000f8e00ff */
[----:B------:R-:W-:Y:S02]  /*4690*/  @!P4 R2UR UR15, R11 ;  /* 0x000000000b0fc2ca */ /* 0x000fe400000e0000 */
[----:B------:R-:W-:Y:S11]  /*46a0*/  @!P4 R2UR UR14, R10 ;  /* 0x000000000a0ec2ca */ /* 0x000ff600000e0000 */
[----:B------:R-:W-:Y:S02]  /*46b0*/  @!UPT UIADD3 URZ, UPT, UPT, URZ, URZ, URZ ;  /* 0x000000fffffff290 */ /* 0x000fe4000fffe0ff */
[----:B------:R2:W-:Y:S01]  /*46c0*/  @!UP1 UTMALDG.3D [UR24], [UR14], desc[UR10] ;  /* 0x00000a180e0095b4 */ /* 0x0005e20008011000 */
[----:B------:R2:W-:Y:S01]  /*46d0*/  @!P4 SYNCS.ARRIVE.TRANS64.RED.A0TR RZ, [UR7+0x50], R0 ;  /* 0x00005000ffffc9a7 */ /* 0x0005e20008300407 */
[----:B------:R-:W-:Y:S01]  /*46e0*/  SYNCS.ARRIVE.TRANS64.RED.A1T0 RZ, [UR8], RZ ;  /* 0x000000ffffff79a7 */ /* 0x000fe20008100408 */
[----:B------:R-:W3:Y:S02]  /*46f0*/  SYNCS.PHASECHK.TRANS64.TRYWAIT P2, [UR7+0x70], R12 ;  /* 0x0000700cff0075a7 */ /* 0x000ee40008041107 */
[----:B--23--:R-:W-:Y:S05]  /*4700*/  @!P2 BRA `(.L_x_76) ;  /* 0x000000380038a947 */ /* 0x00cfea0003800000 */
.L_x_157:
[----:B------:R-:W2:Y:S01]  /*4710*/  LDC.64 R14, c[0x0][0xb10] ;  /* 0x0002c400ff0e7b82 */ /* 0x000ea20000000a00 */
[----:B------:R-:W-:Y:S01]  /*4720*/  @!P4 R2UR UR8, R20 ;  /* 0x000000001408c2ca */ /* 0x000fe200000e0000 */
[----:B------:R-:W-:Y:S01]  /*4730*/  VOTEU.ALL UP1, P4 ;  /* 0x0000000000ff7886 */ /* 0x000fe20002020000 */
[----:B------:R-:W-:Y:S01]  /*4740*/  @!P4 R2UR UR9, R21 ;  /* 0x000000001509c2ca */ /* 0x000fe200000e0000 */
[----:B------:R-:W-:Y:S01]  /*4750*/  UMOV UR10, 0x0 ;  /* 0x00000000000a7882 */ /* 0x000fe20000000000 */
[----:B------:R-:W-:Y:S03]  /*4760*/  UMOV UR11, 0x10000000 ;  /* 0x10000000000b7882 */ /* 0x000fe60000000000 */
[----:B------:R-:W3:Y:S01]  /*4770*/  LDC.64 R10, c[0x0][0xb18] ;  /* 0x0002c600ff0a7b82 */ /* 0x000ee20000000a00 */
[----:B------:R-:W-:Y:S01]  /*4780*/  @!UP1 UIADD3 UR18, UPT, UPT, UR26, 0x20, URZ ;  /* 0x000000201a129890 */ /* 0x000fe2000fffe0ff */
[----:B------:R-:W-:Y:S01]  /*4790*/  @P3 SHF.R.U32.HI R24, RZ, 0x10, R29 ;  /* 0x00000010ff183819 */ /* 0x000fe2000001161d */
[----:B------:R-:W-:Y:S01]  /*47a0*/  @!UP1 UIADD3 UR16, UPT, UPT, UR7, 0x1200, URZ ;  /* 0x0000120007109890 */ /* 0x000fe2000fffe0ff */
[----:B------:R-:W-:Y:S01]  /*47b0*/  VIADD R27, R27, 0x1 ;  /* 0x000000011b1b7836 */ /* 0x000fe20000000000 */
[----:B------:R-:W-:Y:S03]  /*47c0*/  VOTEU.ALL UP1, P4 ;  /* 0x0000000000ff7886 */ /* 0x000fe60002020000 */
[----:B------:R-:W5:Y:S01]  /*47d0*/  @!P1 LDC R0, c[0x0][0xb20] ;  /* 0x0002c800ff009b82 */ /* 0x000f620000000800 */
[----:B------:R-:W-:Y:S01]  /*47e0*/  UMOV UR19, UR27 ;  /* 0x0000001b00137c82 */ /* 0x000fe20008000000 */
[----:B------:R-:W-:Y:S01]  /*47f0*/  IMAD.U32 R21, RZ, RZ, UR8 ;  /* 0x00000008ff157e24 */ /* 0x000fe2000f8e00ff */
[----:B------:R-:W-:Y:S05]  /*4800*/  UMOV UR20, UR36 ;  /* 0x0000002400147c82 */ /* 0x000fea0008000000 */
[----:B-1----:R-:W1:Y:S01]  /*4810*/  @!P1 LDC R3, c[0x0][0xb0c] ;  /* 0x0002c300ff039b82 */ /* 0x002e620000000800 */
[----:B------:R-:W-:Y:S01]  /*4820*/  IMAD.U32 R20, RZ, RZ, UR9 ;  /* 0x00000009ff147e24 */ /* 0x000fe2000f8e00ff */
[----:B------:R-:W-:Y:S01]  /*4830*/  UPRMT UR8, UR37, 0x654, UR17 ;  /* 0x0000065425087896 */ /* 0x000fe20008000011 */
[----:B------:R-:W-:Y:S03]  /*4840*/  @!P4 R2UR UR15, R21 ;  /* 0x00000000150fc2ca */ /* 0x000fe600000e0000 */
[----:B------:R-:W-:Y:S01]  /*4850*/  @!P4 R2UR UR14, R20 ;  /* 0x00000000140ec2ca */ /* 0x000fe200000e0000 */
[----:B------:R-:W-:Y:S11]  /*4860*/  @!P4 IMAD.MOV.U32 R20, RZ, RZ, 0x1000 ;  /* 0x00001000ff14c424 */ /* 0x000ff600078e00ff */
[----:B------:R-:W-:Y:S01]  /*4870*/  @!UPT UIADD3 URZ, UPT, UPT, URZ, URZ, URZ ;  /* 0x000000fffffff290 */ /* 0x000fe2000fffe0ff */
[----:B------:R1:W-:Y:S01]  /*4880*/  @!UP1 UTMALDG.3D [UR16], [UR14], desc[UR10] ;  /* 0x00000a100e0095b4 */ /* 0x0003e20008011000 */
[----:B------:R1:W-:Y:S02]  /*4890*/  @!P4 SYNCS.ARRIVE.TRANS64.RED.A0TR RZ, [UR7+0x58], R20 ;  /* 0x00005814ffffc9a7 */ /* 0x0003e40008300407 */
[----:B-1----:R-:W-:Y:S01]  /*48a0*/  @!P1 ISETP.NE.AND P2, PT, R3, 0x1, PT ;  /* 0x000000010300980c */ /* 0x002fe20003f45270 */
[C---:B--2---:R-:W-:Y:S01]  /*48b0*/  @!P1 IMAD.HI.U32 R14, R13.reuse, R14, RZ ;  /* 0x0000000e0d0e9227 */ /* 0x044fe200078e00ff */
[----:B---3--:R-:W-:Y:S03]  /*48c0*/  @!P1 ISETP.NE.AND P0, PT, R10, 0x1, PT ;  /* 0x000000010a00980c */ /* 0x008fe60003f05270 */
[C---:B------:R-:W-:Y:S01]  /*48d0*/  @!P1 IMAD.HI.U32 R11, R8.reuse, R11, RZ ;  /* 0x0000000b080b9227 */ /* 0x040fe200078e00ff */
[----:B------:R-:W-:Y:S04]  /*48e0*/  @!P1 SHF.R.U32.HI R14, RZ, R15, R14 ;  /* 0x0000000fff0e9219 */ /* 0x000fe8000001160e */
[----:B-----5:R-:W-:Y:S01]  /*48f0*/  @!P1 SHF.R.U32.HI R9, RZ, R0, R11 ;  /* 0x00000000ff099219 */ /* 0x020fe2000001160b */
[----:B------:R-:W-:Y:S01]  /*4900*/  SYNCS.ARRIVE.TRANS64.RED.A1T0 RZ, [UR8], RZ ;  /* 0x000000ffffff79a7 */ /* 0x000fe20008100408 */
[----:B------:R-:W-:Y:S02]  /*4910*/  @!P1 SEL R14, R13, R14, !P2 ;  /* 0x0000000e0d0e9207 */ /* 0x000fe40005000000 */
[----:B------:R-:W-:Y:S01]  /*4920*/  @!P1 SEL R9, R8, R9, !P0 ;  /* 0x0000000908099207 */ /* 0x000fe20004000000 */
[----:B------:R-:W1:Y:S04]  /*4930*/  SYNCS.PHASECHK.TRANS64.TRYWAIT P5, [UR7+0x78], R12 ;  /* 0x0000780cff0075a7 */ /* 0x000e6800080a1107 */
[----:B------:R-:W-:Y:S02]  /*4940*/  @!P1 IMAD.IADD R0, R9, 0x1, -R14 ;  /* 0x0000000109009824 */ /* 0x000fe400078e0a0e */
[----:B------:R-:W-:Y:S02]  /*4950*/  @!P1 IMAD.IADD R9, R14, 0x1, -R9 ;  /* 0x000000010e099824 */ /* 0x000fe400078e0a09 */
[----:B------:R-:W-:Y:S02]  /*4960*/  @!P1 IMAD R13, R0, R3, R13 ;  /* 0x00000003000d9224 */ /* 0x000fe400078e020d */
[----:B------:R-:W-:Y:S01]  /*4970*/  @!P1 IMAD R8, R9, R10, R8 ;  /* 0x0000000a09089224 */ /* 0x000fe200078e0208 */
[----:B-1----:R-:W-:Y:S06]  /*4980*/  @!P5 BRA `(.L_x_77) ;  /* 0x0000003400b0d947 */ /* 0x002fec0003800000 */
.L_x_159:
[----:B-1----:R-:W-:Y:S01]  /*4990*/  @!P4 IADD3 R3, P0, PT, R36, 0x580, RZ ;  /* 0x000005802403c810 */ /* 0x002fe20007f1e0ff */
[----:B------:R-:W-:Y:S01]  /*49a0*/  VOTEU.ALL UP1, P4 ;  /* 0x0000000000ff7886 */ /* 0x000fe20002020000 */
[----:B------:R-:W-:Y:S01]  /*49b0*/  UMOV UR18, 0x0 ;  /* 0x0000000000127882 */ /* 0x000fe20000000000 */
[----:B------:R-:W-:Y:S01]  /*49c0*/  UMOV UR19, 0x10000000 ;  /* 0x1000000000137882 */ /* 0x000fe20000000000 */
[----:B------:R-:W-:Y:S01]  /*49d0*/  @!P4 R2UR UR9, R3 ;  /* 0x000000000309c2ca */ /* 0x000fe200000e0000 */
[----:B------:R-:W-:Y:S01]  /*49e0*/  @!P4 IMAD.X R0, RZ, RZ, R37, P0 ;  /* 0x000000ffff00c224 */ /* 0x000fe200000e0625 */
[----:B------:R-:W-:Y:S01]  /*49f0*/  @!UP1 UIADD3 UR10, UPT, UPT, UR26, 0x40, URZ ;  /* 0x000000401a0a9890 */ /* 0x000fe2000fffe0ff */
[----:B------:R-:W-:Y:S01]  /*4a00*/  ISETP.NE.AND P0, PT, R27, 0x2, PT ;  /* 0x000000021b00780c */ /* 0x000fe20003f05270 */
[----:B------:R-:W-:Y:S01]  /*4a10*/  UMOV UR11, UR27 ;  /* 0x0000001b000b7c82 */ /* 0x000fe20008000000 */
[----:B------:R-:W-:Y:S01]  /*4a20*/  UMOV UR12, UR36 ;  /* 0x00000024000c7c82 */ /* 0x000fe20008000000 */
[----:B------:R-:W-:Y:S01]  /*4a30*/  @!P4 R2UR UR8, R0 ;  /* 0x000000000008c2ca */ /* 0x000fe200000e0000 */
[----:B------:R-:W-:Y:S01]  /*4a40*/  IMAD.IADD R20, R8, 0x1, R58 ;  /* 0x0000000108147824 */ /* 0x000fe200078e023a */
[----:B------:R-:W-:Y:S01]  /*4a50*/  @P3 R2UR UR36, R24 ;  /* 0x00000000182432ca */ /* 0x000fe200000e0000 */
[----:B------:R-:W-:Y:S01]  /*4a60*/  IMAD.IADD R21, R13, 0x1, R60 ;  /* 0x000000010d157824 */ /* 0x000fe200078e023c */
[----:B------:R-:W-:Y:S02]  /*4a70*/  SEL R0, RZ, 0x1, P0 ;  /* 0x00000001ff007807 */ /* 0x000fe40000000000 */
[----:B------:R-:W-:Y:S01]  /*4a80*/  LOP3.LUT R32, R32, 0x1, RZ, 0x3c, !PT ;  /* 0x0000000120207812 */ /* 0x000fe200078e3cff */
[----:B------:R-:W-:Y:S01]  /*4a90*/  IMAD.U32 R10, RZ, RZ, UR9 ;  /* 0x00000009ff0a7e24 */ /* 0x000fe2000f8e00ff */
[----:B------:R-:W-:Y:S01]  /*4aa0*/  @!UP1 UIADD3 UR9, UPT, UPT, UR7, 0x60, URZ ;  /* 0x0000006007099890 */ /* 0x000fe2000fffe0ff */
[----:B------:R-:W-:Y:S02]  /*4ab0*/  LOP3.LUT R25, R25, R0, RZ, 0x3c, !PT ;  /* 0x0000000019197212 */ /* 0x000fe400078e3cff */
[----:B------:R-:W-:Y:S02]  /*4ac0*/  SEL R27, R27, RZ, P0 ;  /* 0x000000ff1b1b7207 */ /* 0x000fe40000000000 */
[----:B------:R-:W-:Y:S01]  /*4ad0*/  IMAD.U32 R11, RZ, RZ, UR8 ;  /* 0x00000008ff0b7e24 */ /* 0x000fe2000f8e00ff */
[----:B------:R-:W-:Y:S01]  /*4ae0*/  @!P4 R2UR UR14, R10 ;  /* 0x000000000a0ec2ca */ /* 0x000fe200000e0000 */
[----:B------:R-:W-:Y:S01]  /*4af0*/  @!UP1 UIADD3 UR8, UPT, UPT, UR7, 0x2200, URZ ;  /* 0x0000220007089890 */ /* 0x000fe2000fffe0ff */
[----:B------:R-:W-:Y:S02]  /*4b00*/  VOTEU.ALL UP1, P4 ;  /* 0x0000000000ff7886 */ /* 0x000fe40002020000 */
[----:B------:R-:W-:Y:S11]  /*4b10*/  @!P4 R2UR UR15, R11 ;  /* 0x000000000b0fc2ca */ /* 0x000ff600000e0000 */
[----:B------:R-:W-:Y:S02]  /*4b20*/  @!UPT UIADD3 URZ, UPT, UPT, URZ, URZ, URZ ;  /* 0x000000fffffff290 */ /* 0x000fe4000fffe0ff */
[----:B------:R2:W-:Y:S01]  /*4b30*/  @!UP1 UTMALDG.3D [UR8], [UR14], desc[UR18] ;  /* 0x000012080e0095b4 */ /* 0x0005e20008011000 */
[----:B------:R2:W-:Y:S01]  /*4b40*/  @!P4 SYNCS.ARRIVE.TRANS64.RED.A0TR RZ, [UR7+0x60], R23 ;  /* 0x00006017ffffc9a7 */ /* 0x0005e20008300407 */
[----:B------:R-:W-:Y:S01]  /*4b50*/  UPLOP3.LUT UP1, UPT, UPT, UPT, UPT, 0x80, 0x8 ;  /* 0x000000000008789c */ /* 0x000fe20003f2f070 */
[----:B------:R-:W-:Y:S01]  /*4b60*/  SYNCS.ARRIVE.TRANS64.RED.A1T0 RZ, [UR13], RZ ;  /* 0x000000ffffff79a7 */ /* 0x000fe2000810040d */
[----:B------:R-:W-:Y:S09]  /*4b70*/  @P3 BRA `(.L_x_78) ;  /* 0xfffffff000f03947 */ /* 0x000ff2000383ffff */
[----:B------:R-:W-:-:S04]  /*4b80*/  SHF.L.U32 R3, R32, 0x1f, RZ ;  /* 0x0000001f20037819 */ /* 0x000fc800000006ff */
[----:B------:R-:W1:Y:S02]  /*4b90*/  SYNCS.PHASECHK.TRANS64.TRYWAIT P0, [UR7+0x68], R3 ;  /* 0x00006803ff0075a7 */ /* 0x000e640008001107 */
[----:B-1----:R-:W-:Y:S05]  /*4ba0*/  @!P0 BRA `(.L_x_79) ;  /* 0x0000003400408947 */ /* 0x002fea0003800000 */
.L_x_161:
[----:B------:R-:W3:Y:S02]  /*4bb0*/  SYNCS.PHASECHK.TRANS64.TRYWAIT P0, [UR7+0x70], R3 ;  /* 0x00007003ff0075a7 */ /* 0x000ee40008001107 */
[----:B---3--:R-:W-:Y:S05]  /*4bc0*/  @!P0 BRA `(.L_x_80) ;  /* 0x0000003400508947 */ /* 0x008fea0003800000 */
.L_x_163:
[----:B-1----:R-:W-:-:S07]  /*4bd0*/  MOV R0, UR7 ;  /* 0x0000000700007c02 */ /* 0x002fce0008000f00 */
.L_x_81:
[----:B-1----:R-:W-:-:S04]  /*4be0*/  SHF.L.U32 R3, R32, 0x1f, RZ ;  /* 0x0000001f20037819 */ /* 0x002fc800000006ff */
[----:B------:R1:W3:Y:S03]  /*4bf0*/  SYNCS.PHASECHK.TRANS64.TRYWAIT P0, [R0+URZ+0x78], R3 ;  /* 0x00007803000075a7 */ /* 0x0002e600080011ff */
[----:B---3--:R-:W-:Y:S05]  /*4c00*/  @!P0 NANOSLEEP.SYNCS 0x989680 ;  /* 0x009896800000895d */ /* 0x008fea0003900000 */
[----:B------:R-:W3:Y:S02]  /*4c10*/  @!P0 SYNCS.PHASECHK.TRANS64 P0, [R0+URZ+0x78], R3 ;  /* 0x00007803000085a7 */ /* 0x000ee400080010ff */
[----:B--23--:R-:W-:Y:S05]  /*4c20*/  @P0 EXIT ;  /* 0x000000000000094d */ /* 0x00cfea0003800000 */
[----:B------:R-:W-:Y:S05]  /*4c30*/  BRA `(.L_x_81) ;  /* 0xfffffffc00e87947 */ /* 0x000fea000383ffff */
.L_x_68:
[----:B------:R-:W-:-:S06]  /*4c40*/  UISETP.GE.AND UP1, UPT, UR8, 0x4, UPT ;  /* 0x000000040800788c */ /* 0x000fcc000bf26270 */
[----:B------:R-:W-:-:S13]  /*4c50*/  PLOP3.LUT P0, PT, PT, PT, UP1, 0x80, 0x8 ;  /* 0x000000000008781c */ /* 0x000fda0003f0f018 */
[----:B------:R-:W-:Y:S05]  /*4c60*/  @!P0 EXIT ;  /* 0x000000000000894d */ /* 0x000fea0003800000 */
[----:B------:R-:W-:Y:S01]  /*4c70*/  BAR.SYNC.DEFER_BLOCKING 0x6, 0xa0 ;  /* 0x0182800000007b1d */ /* 0x000fe20000010000 */
[C---:B------:R-:W-:Y:S01]  /*4c80*/  IMAD.SHL.U32 R7, R72.reuse, 0x20, RZ ;  /* 0x0000002048077824 */ /* 0x040fe200078e00ff */
[----:B------:R-:W-:Y:S01]  /*4c90*/  SHF.R.U32.HI R0, RZ, 0x1, R72 ;  /* 0x00000001ff007819 */ /* 0x000fe20000011648 */
[C---:B------:R-:W-:Y:S01]  /*4ca0*/  IMAD.SHL.U32 R64, R72.reuse, 0x10, RZ ;  /* 0x0000001048407824 */ /* 0x040fe200078e00ff */
[C---:B------:R-:W-:Y:S01]  /*4cb0*/  LOP3.LUT P0, RZ, R72.reuse, 0x4, RZ, 0xc0, !PT ;  /* 0x0000000448ff7812 */ /* 0x040fe2000780c0ff */
[----:B------:R-:W-:Y:S01]  /*4cc0*/  IMAD.U32 R2, R72, 0x10000, RZ ;  /* 0x0001000048027824 */ /* 0x000fe200078e00ff */
[----:B------:R-:W-:Y:S02]  /*4cd0*/  UMOV UR48, 0x400 ;  /* 0x0000040000307882 */ /* 0x000fe40000000000 */
[----:B------:R-:W1:Y:S01]  /*4ce0*/  LDC R63, c[0x0][0x370] ;  /* 0x0000dc00ff3f7b82 */ /* 0x000e620000000800 */
[----:B------:R-:W-:Y:S01]  /*4cf0*/  ULEA UR48, UR37, UR48, 0x18 ;  /* 0x0000003025307291 */ /* 0x000fe2000f8ec0ff */
[----:B------:R-:W-:Y:S01]  /*4d00*/  LOP3.LUT R5, R7, 0xc0, RZ, 0xc0, !PT ;  /* 0x000000c007057812 */ /* 0x000fe200078ec0ff */
[----:B------:R-:W-:Y:S01]  /*4d10*/  IMAD.MOV.U32 R71, RZ, RZ, 0x20 ;  /* 0x00000020ff477424 */ /* 0x000fe200078e00ff */
[----:B------:R-:W-:Y:S01]  /*4d20*/  LOP3.LUT R64, R64, 0x600, RZ, 0xc0, !PT ;  /* 0x0000060040407812 */ /* 0x000fe200078ec0ff */
[----:B------:R-:W-:Y:S01]  /*4d30*/  UIADD3 UR4, UPT, UPT, UR48, 0x200, URZ ;  /* 0x0000020030047890 */ /* 0x000fe2000fffe0ff */
[----:B------:R-:W-:Y:S01]  /*4d40*/  LOP3.LUT R0, R5, 0x8, R0, 0xf8, !PT ;  /* 0x0000000805007812 */ /* 0x000fe200078ef800 */
[----:B------:R-:W-:Y:S01]  /*4d50*/  IMAD.SHL.U32 R5, R72, 0x4, RZ ;  /* 0x0000000448057824 */ /* 0x000fe200078e00ff */
[----:B------:R-:W2:Y:S01]  /*4d60*/  LDC R28, c[0x0][0xb0c] ;  /* 0x0002c300ff1c7b82 */ /* 0x000ea20000000800 */
[----:B------:R-:W-:Y:S01]  /*4d70*/  LOP3.LUT R64, R64, 0x20, R7, 0xf8, !PT ;  /* 0x0000002040407812 */ /* 0x000fe200078ef807 */
[----:B------:R-:W-:Y:S01]  /*4d80*/  IMAD.MOV.U32 R70, RZ, RZ, 0x1 ;  /* 0x00000001ff467424 */ /* 0x000fe200078e00ff */
[----:B------:R-:W-:Y:S01]  /*4d90*/  LOP3.LUT R2, R2, 0x600000, RZ, 0xc0, !PT ;  /* 0x0060000002027812 */ /* 0x000fe200078ec0ff */
[----:B------:R-:W-:Y:S01]  /*4da0*/  IMAD.MOV.U32 R30, RZ, RZ, RZ ;  /* 0x000000ffff1e7224 */ /* 0x000fe200078e00ff */
[----:B------:R-:W-:-:S02]  /*4db0*/  LOP3.LUT R5, R0, 0x18, R5, 0x78, !PT ;  /* 0x0000001800057812 */ /* 0x000fc400078e7805 */
[----:B------:R-:W-:Y:S02]  /*4dc0*/  CS2R R68, SRZ ;  /* 0x0000000000447805 */ /* 0x000fe4000001ff00 */
[----:B------:R-:W-:Y:S01]  /*4dd0*/  LOP3.LUT R64, R64, 0x100, R7, 0xf8, !PT ;  /* 0x0000010040407812 */ /* 0x000fe200078ef807 */
[----:B------:R-:W4:Y:S01]  /*4de0*/  LDC R61, c[0x0][0xb20] ;  /* 0x0002c800ff3d7b82 */ /* 0x000f220000000800 */
[----:B------:R-:W3:Y:S01]  /*4df0*/  LDS R3, [UR48+0x140] ;  /* 0x00014030ff037984 */ /* 0x000ee20008000800 */
[----:B------:R-:W-:Y:S01]  /*4e00*/  LOP3.LUT R72, R72, 0x60, RZ, 0xc0, !PT ;  /* 0x0000006048487812 */ /* 0x000fe200078ec0ff */
[----:B------:R-:W-:Y:S01]  /*4e10*/  IMAD.MOV.U32 R75, RZ, RZ, RZ ;  /* 0x000000ffff4b7224 */ /* 0x000fe200078e00ff */
[----:B------:R-:W-:Y:S01]  /*4e20*/  LOP3.LUT R64, R64, R5, RZ, 0xfc, !PT ;  /* 0x0000000540407212 */ /* 0x000fe200078efcff */
[----:B------:R-:W-:Y:S01]  /*4e30*/  IMAD.U32 R66, RZ, RZ, UR4 ;  /* 0x00000004ff427e24 */ /* 0x000fe2000f8e00ff */
[----:B------:R-:W-:Y:S01]  /*4e40*/  SEL R71, R71, 0xffffffe0, !P0 ;  /* 0xffffffe047477807 */ /* 0x000fe20004000000 */
[----:B------:R-:W1:Y:S01]  /*4e50*/  LDCU.64 UR52, c[0x0][0x348] ;  /* 0x00006900ff3477ac */ /* 0x000e620008000a00 */
[----:B------:R-:W1:Y:S01]  /*4e60*/  LDC R27, c[0x0][0xb30] ;  /* 0x0002cc00ff1b7b82 */ /* 0x000e620000000800 */
[----:B------:R-:W1:Y:S01]  /*4e70*/  LDCU.64 UR38, c[0x0][0x888] ;  /* 0x00011100ff2677ac */ /* 0x000e620008000a00 */
[----:B------:R-:W1:Y:S06]  /*4e80*/  LDCU.64 UR44, c[0x0][0x890] ;  /* 0x00011200ff2c77ac */ /* 0x000e6c0008000a00 */
[----:B------:R-:W1:Y:S01]  /*4e90*/  LDC.64 R56, c[0x0][0xb10] ;  /* 0x0002c400ff387b82 */ /* 0x000e620000000a00 */
[----:B------:R-:W-:Y:S01]  /*4ea0*/  UMOV UR50, URZ ;  /* 0x000000ff00327c82 */ /* 0x000fe20008000000 */
[----:B------:R-:W-:-:S06]  /*4eb0*/  UMOV UR49, URZ ;  /* 0x000000ff00317c82 */ /* 0x000fcc0008000000 */
[----:B------:R-:W1:Y:S08]  /*4ec0*/  LDC.64 R24, c[0x0][0xb18] ;  /* 0x0002c600ff187b82 */ /* 0x000e700000000a00 */
[----:B------:R-:W1:Y:S08]  /*4ed0*/  LDC.64 R22, c[0x0][0xb28] ;  /* 0x0002ca00ff167b82 */ /* 0x000e700000000a00 */
[----:B------:R-:W1:Y:S01]  /*4ee0*/  LDC.64 R54, c[0x0][0x8b0] ;  /* 0x00022c00ff367b82 */ /* 0x000e620000000a00 */
[----:B---3--:R-:W-:-:S07]  /*4ef0*/  IMAD.IADD R2, R3, 0x1, R2 ;  /* 0x0000000103027824 */ /* 0x008fce00078e0202 */
[----:B------:R-:W3:Y:S08]  /*4f00*/  LDC.64 R52, c[0x0][0x8a8] ;  /* 0x00022a00ff347b82 */ /* 0x000ef00000000a00 */
[----:B--2-4-:R-:W1:Y:S02]  /*4f10*/  LDC R62, c[0x0][0x374] ;  /* 0x0000dd00ff3e7b82 */ /* 0x014e640000000800 */
.L_x_118:
[C---:B------:R-:W-:Y:S02]  /*4f20*/  LEA R0, R75.reuse, UR48, 0x3 ;  /* 0x000000304b007c11 */ /* 0x040fe4000f8e18ff */
[----:B------:R-:W-:Y:S02]  /*4f30*/  SHF.L.U32 R3, R68, 0x1f, RZ ;  /* 0x0000001f44037819 */ /* 0x000fe400000006ff */
[----:B------:R-:W-:Y:S02]  /*4f40*/  LEA R16, R75, UR48, 0x4 ;  /* 0x000000304b107c11 */ /* 0x000fe4000f8e20ff */
[----:B------:R-:W2:Y:S02]  /*4f50*/  SYNCS.PHASECHK.TRANS64.TRYWAIT P0, [R0+URZ+0x90], R3 ;  /* 0x00009003000075a7 */ /* 0x000ea400080011ff */
[----:B-12---:R-:W-:Y:S05]  /*4f60*/  @!P0 BRA `(.L_x_82) ;  /* 0x0000003000808947 */ /* 0x006fea0003800000 */
.L_x_164:
[----:B------:R-:W4:Y:S01]  /*4f70*/  LDC.64 R14, c[0x0][0xb10] ;  /* 0x0002c400ff0e7b82 */ /* 0x000f220000000a00 */
[----:B------:R-:W3:Y:S01]  /*4f80*/  LDS.128 R16, [R16+0x120] ;  /* 0x0001200010107984 */ /* 0x000ee20000000c00 */
[----:B-1----:R-:W-:Y:S01]  /*4f90*/  ISETP.NE.AND P1, PT, R27, 0x1, PT ;  /* 0x000000011b00780c */ /* 0x002fe20003f25270 */
[----:B--2---:R-:W-:Y:S01]  /*4fa0*/  VIADD R0, R0, 0xa0 ;  /* 0x000000a000007836 */ /* 0x004fe20000000000 */
[----:B------:R-:W-:Y:S04]  /*4fb0*/  ISETP.GE.AND P0, PT, R26, 0x1, PT ;  /* 0x000000011a00780c */ /* 0x000fe80003f06270 */
[----:B------:R-:W1:Y:S01]  /*4fc0*/  LDC.64 R12, c[0x0][0xb18] ;  /* 0x0002c600ff0c7b82 */ /* 0x000e620000000a00 */
[----:B------:R-:W-:Y:S01]  /*4fd0*/  PRMT R0, RZ, 0x654, R0 ;  /* 0x00000654ff007816 */ /* 0x000fe20000000000 */
[----:B------:R-:W-:Y:S01]  /*4fe0*/  @!PT LDS RZ, [RZ] ;  /* 0x00000000fffff984 */ /* 0x000fe20000000800 */
[----:B------:R-:W-:Y:S01]  /*4ff0*/  @!PT LDS RZ, [RZ] ;  /* 0x00000000fffff984 */ /* 0x000fe20000000800 */
[----:B------:R-:W-:Y:S01]  /*5000*/  @!PT LDS RZ, [RZ] ;  /* 0x00000000fffff984 */ /* 0x000fe20000000800 */
[----:B------:R-:W-:Y:S01]  /*5010*/  @!PT LDS RZ, [RZ] ;  /* 0x00000000fffff984 */ /* 0x000fe20000000800 */
[----:B------:R2:W-:Y:S06]  /*5020*/  MEMBAR.ALL.CTA ;  /* 0x0000000000007992 */ /* 0x0005ec0000008000 */
[----:B--2---:R-:W2:Y:S01]  /*5030*/  FENCE.VIEW.ASYNC.S ;  /* 0x00000000000073c6 */ /* 0x004ea20000000000 */
[----:B------:R-:W1:Y:S08]  /*5040*/  @!P1 LDC R11, c[0x0][0xb20] ;  /* 0x0002c800ff0b9b82 */ /* 0x000e700000000800 */
[----:B------:R-:W1:Y:S01]  /*5050*/  @!P1 LDC R10, c[0x0][0xb0c] ;  /* 0x0002c300ff0a9b82 */ /* 0x000e620000000800 */
[----:B--2---:R2:W-:Y:S01]  /*5060*/  SYNCS.ARRIVE.TRANS64.RED.A1T0 RZ, [R0+URZ], RZ ;  /* 0x000000ff00ff79a7 */ /* 0x0045e200081004ff */
[----:B---3--:R-:W-:Y:S04]  /*5070*/  LOP3.LUT P4, RZ, R18, 0x1, RZ, 0xc0, !PT ;  /* 0x0000000112ff7812 */ /* 0x008fe8000788c0ff */
[----:B------:R-:W-:Y:S09]  /*5080*/  P2R R73, PR, RZ, 0x10 ;  /* 0x00000010ff497803 */ /* 0x000ff20000000000 */
[----:B------:R-:W-:Y:S02]  /*5090*/  @P4 MOV R31, R16 ;  /* 0x00000010001f4202 */ /* 0x000fe40000000f00 */
[----:B------:R-:W-:Y:S01]  /*50a0*/  @P4 LOP3.LUT R29, R17, 0xffff, RZ, 0xc0, !PT ;  /* 0x0000ffff111d4812 */ /* 0x000fe200078ec0ff */
[----:B--2-4-:R-:W-:Y:S06]  /*50b0*/  @!P0 BRA `(.L_x_83) ;  /* 0x0000000000a48947 */ /* 0x014fec0003800000 */
[----:B------:R-:W-:Y:S01]  /*50c0*/  IMAD.HI.U32 R36, R62, R25, RZ ;  /* 0x000000193e247227 */ /* 0x000fe200078e00ff */
[----:B------:R-:W-:Y:S02]  /*50d0*/  ISETP.NE.AND P0, PT, R24, 0x1, PT ;  /* 0x000000011800780c */ /* 0x000fe40003f05270 */
[----:B------:R-:W-:Y:S01]  /*50e0*/  ISETP.NE.AND P2, PT, R26, 0x1, PT ;  /* 0x000000011a00780c */ /* 0x000fe20003f45270 */
[-C--:B------:R-:W-:Y:S01]  /*50f0*/  IMAD.HI.U32 R34, R63, R56.reuse, RZ ;  /* 0x000000383f227227 */ /* 0x080fe200078e00ff */
[----:B------:R-:W-:Y:S02]  /*5100*/  SHF.R.U32.HI R33, RZ, R61, R36 ;  /* 0x0000003dff217219 */ /* 0x000fe40000011624 */
[----:B------:R-:W-:Y:S01]  /*5110*/  ISETP.NE.AND P3, PT, R28, 0x1, PT ;  /* 0x000000011c00780c */ /* 0x000fe20003f65270 */
[----:B------:R-:W-:Y:S01]  /*5120*/  IMAD.HI.U32 R40, R29, R25, RZ ;  /* 0x000000191d287227 */ /* 0x000fe200078e00ff */
[----:B------:R-:W-:Y:S02]  /*5130*/  SHF.R.U32.HI R34, RZ, R57, R34 ;  /* 0x00000039ff227219 */ /* 0x000fe40000011622 */
[----:B------:R-:W-:Y:S01]  /*5140*/  SEL R3, R62, R33, !P0 ;  /* 0x000000213e037207 */ /* 0x000fe20004000000 */
[----:B------:R-:W-:Y:S01]  /*5150*/  IMAD.HI.U32 R38, R31, R56, RZ ;  /* 0x000000381f267227 */ /* 0x000fe200078e00ff */
[----:B------:R-:W-:Y:S03]  /*5160*/  SEL R7, R63, R34, !P3 ;  /* 0x000000223f077207 */ /* 0x000fe60005800000 */
[-C--:B------:R-:W-:Y:S01]  /*5170*/  IMAD.HI.U32 R34, R3, R22.reuse, RZ ;  /* 0x0000001603227227 */ /* 0x080fe200078e00ff */
[----:B------:R-:W-:Y:S03]  /*5180*/  SHF.R.U32.HI R38, RZ, R57, R38 ;  /* 0x00000039ff267219 */ /* 0x000fe60000011626 */
[----:B------:R-:W-:Y:S01]  /*5190*/  IMAD.HI.U32 R36, R7, R22, RZ ;  /* 0x0000001607247227 */ /* 0x000fe200078e00ff */
[----:B------:R-:W-:Y:S02]  /*51a0*/  @P2 SHF.R.U32.HI R3, RZ, R23, R34 ;  /* 0x00000017ff032219 */ /* 0x000fe40000011622 */
[----:B------:R-:W-:Y:S02]  /*51b0*/  SHF.R.U32.HI R34, RZ, R61, R40 ;  /* 0x0000003dff227219 */ /* 0x000fe40000011628 */
[----:B------:R-:W-:Y:S01]  /*51c0*/  @P2 SHF.R.U32.HI R7, RZ, R23, R36 ;  /* 0x00000017ff072219 */ /* 0x000fe20000011624 */
[C---:B------:R-:W-:Y:S01]  /*51d0*/  IMAD R4, R26.reuse, R3, RZ ;  /* 0x000000031a047224 */ /* 0x040fe200078e02ff */
[----:B------:R-:W-:Y:S02]  /*51e0*/  SEL R5, R29, R34, !P0 ;  /* 0x000000221d057207 */ /* 0x000fe40004000000 */
[----:B------:R-:W-:Y:S01]  /*51f0*/  SEL R3, R31, R38, !P3 ;  /* 0x000000261f037207 */ /* 0x000fe20005800000 */
[----:B------:R-:W-:Y:S01]  /*5200*/  IMAD R6, R26, R7, RZ ;  /* 0x000000071a067224 */ /* 0x000fe200078e02ff */
[C---:B------:R-:W-:Y:S01]  /*5210*/  ISETP.GE.AND P0, PT, R5.reuse, R4, PT ;  /* 0x000000040500720c */ /* 0x040fe20003f06270 */
[----:B------:R-:W-:Y:S03]  /*5220*/  IMAD.HI.U32 R8, R5, R22, RZ ;  /* 0x0000001605087227 */ /* 0x000fe600078e00ff */
[----:B------:R-:W-:Y:S01]  /*5230*/  ISETP.GE.OR P0, PT, R3, R6, P0 ;  /* 0x000000060300720c */ /* 0x000fe20000706670 */
[----:B------:R-:W-:Y:S01]  /*5240*/  IMAD.MOV R6, RZ, RZ, -R3 ;  /* 0x000000ffff067224 */ /* 0x000fe200078e0a03 */
[-C--:B------:R-:W-:Y:S03]  /*5250*/  SHF.R.U32.HI R8, RZ, R23.reuse, R8 ;  /* 0x00000017ff087219 */ /* 0x080fe60000011608 */
[----:B------:R-:W-:Y:S01]  /*5260*/  IMAD R31, R28, R6, R31 ;  /* 0x000000061c1f7224 */ /* 0x000fe200078e021f */
[----:B------:R-:W-:Y:S05]  /*5270*/  SEL R9, R5, R8, !P2 ;  /* 0x0000000805097207 */ /* 0x000fea0005000000 */
[----:B------:R-:W-:Y:S02]  /*5280*/  IMAD.MOV R8, RZ, RZ, -R9 ;  /* 0x000000ffff087224 */ /* 0x000fe400078e0a09 */
[C---:B------:R-:W-:Y:S04]  /*5290*/  @!P0 IMAD.HI.U32 R4, R3.reuse, R22, RZ ;  /* 0x0000001603048227 */ /* 0x040fe800078e00ff */
[----:B------:R-:W-:Y:S01]  /*52a0*/  IMAD R8, R26, R8, R5 ;  /* 0x000000081a087224 */ /* 0x000fe200078e0205 */
[----:B------:R-:W-:Y:S04]  /*52b0*/  @!P0 SHF.R.U32.HI R4, RZ, R23, R4 ;  /* 0x00000017ff048219 */ /* 0x000fe80000011604 */
[----:B------:R-:W-:Y:S02]  /*52c0*/  @!P0 SEL R0, R3, R4, !P2 ;  /* 0x0000000403008207 */ /* 0x000fe40005000000 */
[----:B------:R-:W-:Y:S02]  /*52d0*/  IADD3 R4, PT, PT, -R5, RZ, RZ ;  /* 0x000000ff05047210 */ /* 0x000fe40007ffe1ff */
[----:B------:R-:W-:Y:S01]  /*52e0*/  @!P0 IADD3 R9, PT, PT, R9, -R0, RZ ;  /* 0x8000000009098210 */ /* 0x000fe20007ffe0ff */
[----:B------:R-:W-:Y:S02]  /*52f0*/  @!P0 IMAD R0, R7, R8, R0 ;  /* 0x0000000807008224 */ /* 0x000fe400078e0200 */
[----:B------:R-:W-:Y:S02]  /*5300*/  IMAD R29, R24, R4, R29 ;  /* 0x00000004181d7224 */ /* 0x000fe400078e021d */
[----:B------:R-:W-:Y:S02]  /*5310*/  @!P0 IMAD R5, R9, R26, R3 ;  /* 0x0000001a09058224 */ /* 0x000fe400078e0203 */
[----:B------:R-:W-:Y:S04]  /*5320*/  @!P0 IMAD.MOV.U32 R3, RZ, RZ, R0 ;  /* 0x000000ffff038224 */ /* 0x000fe800078e0000 */
[----:B------:R-:W-:Y:S02]  /*5330*/  IMAD R31, R3, R28, R31 ;  /* 0x0000001c031f7224 */ /* 0x000fe400078e021f */
[----:B------:R-:W-:Y:S07]  /*5340*/  IMAD R29, R5, R24, R29 ;  /* 0x00000018051d7224 */ /* 0x000fee00078e021d */
.L_x_83:
[----:B-1----:R-:W-:Y:S01]  /*5350*/  @!P1 ISETP.NE.AND P0, PT, R12, 0x1, PT ;  /* 0x000000010c00980c */ /* 0x002fe20003f05270 */
[----:B------:R-:W-:Y:S01]  /*5360*/  @!P1 IMAD.HI.U32 R4, R29, R13, RZ ;  /* 0x0000000d1d049227 */ /* 0x000fe200078e00ff */
[----:B------:R-:W-:Y:S01]  /*5370*/  R2UR UR42, R21 ;  /* 0x00000000152a72ca */ /* 0x000fe200000e0000 */
[----:B------:R-:W-:Y:S01]  /*5380*/  BSSY.RECONVERGENT B6, `(.L_x_84) ;  /* 0x0000031000067945 */ /* 0x000fe20003800200 */
[----:B------:R-:W-:Y:S01]  /*5390*/  R2UR UR41, R20 ;  /* 0x00000000142972ca */ /* 0x000fe200000e0000 */
[----:B------:R-:W-:Y:S01]  /*53a0*/  @!P1 IMAD.HI.U32 R0, R31, R14, RZ ;  /* 0x0000000e1f009227 */ /* 0x000fe200078e00ff */
[----:B------:R-:W-:Y:S02]  /*53b0*/  @!P1 SHF.R.U32.HI R4, RZ, R11, R4 ;  /* 0x0000000bff049219 */ /* 0x000fe40000011604 */
[----:B------:R-:W-:Y:S01]  /*53c0*/  @!P1 ISETP.NE.AND P2, PT, R10, 0x1, PT ;  /* 0x000000010a00980c */ /* 0x000fe20003f45270 */
[----:B------:R-:W-:Y:S01]  /*53d0*/  VIADD R75, R75, 0x1 ;  /* 0x000000014b4b7836 */ /* 0x000fe20000000000 */
[----:B------:R-:W-:Y:S02]  /*53e0*/  @!P1 SEL R3, R29, R4, !P0 ;  /* 0x000000041d039207 */ /* 0x000fe40004000000 */
[----:B------:R-:W-:Y:S02]  /*53f0*/  @!P1 SHF.R.U32.HI R0, RZ, R15, R0 ;  /* 0x0000000fff009219 */ /* 0x000fe40000011600 */
[----:B------:R-:W-:Y:S01]  /*5400*/  LOP3.LUT P0, RZ, R66, 0x1b0, RZ, 0xc0, !PT ;  /* 0x000001b042ff7812 */ /* 0x000fe2000780c0ff */
[----:B------:R-:W-:Y:S01]  /*5410*/  USHF.L.U32 UR42, UR42, 0x6, URZ ;  /* 0x000000062a2a7899 */ /* 0x000fe200080006ff */
[----:B------:R-:W-:Y:S01]  /*5420*/  @!P1 SEL R4, R31, R0, !P2 ;  /* 0x000000001f049207 */ /* 0x000fe20005000000 */
[----:B------:R-:W-:Y:S01]  /*5430*/  UIMAD UR41, UR41, 0x60, URZ ;  /* 0x00000060292978a4 */ /* 0x000fe2000f8e02ff */
[----:B------:R-:W-:Y:S03]  /*5440*/  @P4 SHF.R.U32.HI R67, RZ, 0x10, R17 ;  /* 0x00000010ff434819 */ /* 0x000fe60000011611 */
[----:B------:R-:W-:Y:S02]  /*5450*/  @!P1 IMAD.IADD R0, R3, 0x1, -R4 ;  /* 0x0000000103009824 */ /* 0x000fe400078e0a04 */
[----:B------:R-:W-:Y:S02]  /*5460*/  @!P1 IMAD.IADD R3, R4, 0x1, -R3 ;  /* 0x0000000104039824 */ /* 0x000fe400078e0a03 */
[----:B------:R-:W-:Y:S02]  /*5470*/  @!P1 IMAD R31, R0, R10, R31 ;  /* 0x0000000a001f9224 */ /* 0x000fe400078e021f */
[----:B------:R-:W-:Y:S01]  /*5480*/  @!P1 IMAD R29, R3, R12, R29 ;  /* 0x0000000c031d9224 */ /* 0x000fe200078e021d */
[----:B------:R-:W-:Y:S06]  /*5490*/  @!P0 BRA `(.L_x_85) ;  /* 0x00000000007c8947 */ /* 0x000fec0003800000 */
[----:B------:R-:W1:Y:S01]  /*54a0*/  LDCU.64 UR8, c[0x4][0x80] ;  /* 0x01001000ff0877ac */ /* 0x000e620008000a00 */
[----:B------:R-:W-:Y:S01]  /*54b0*/  MOV R16, 0x0 ;  /* 0x0000000000107802 */ /* 0x000fe20000000f00 */
[----:B------:R-:W-:Y:S02]  /*54c0*/  HFMA2 R12, -RZ, RZ, 0, 5.9604644775390625e-08 ;  /* 0x00000001ff0c7431 */ /* 0x000fe400000001ff */
[----:B------:R-:W-:Y:S01]  /*54d0*/  IMAD.MOV.U32 R8, RZ, RZ, 0x70 ;  /* 0x00000070ff087424 */ /* 0x000fe200078e00ff */
[----:B------:R2:W3:Y:S01]  /*54e0*/  LDC.64 R14, c[0x4][R16] ;  /* 0x01000000100e7b82 */ /* 0x0004e20000000a00 */
[----:B------:R-:W4:Y:S01]  /*54f0*/  LDCU.64 UR6, c[0x4][0x88] ;  /* 0x01001100ff0677ac */ /* 0x000f220008000a00 */
[----:B------:R-:W-:Y:S01]  /*5500*/  IMAD.MOV.U32 R13, RZ, RZ, RZ ;  /* 0x000000ffff0d7224 */ /* 0x000fe200078e00ff */
[----:B------:R-:W2:Y:S01]  /*5510*/  LDCU.64 UR4, c[0x4][0x8] ;  /* 0x01000100ff0477ac */ /* 0x000ea20008000a00 */
[----:B-1----:R-:W-:Y:S01]  /*5520*/  MOV R5, UR9 ;  /* 0x0000000900057c02 */ /* 0x002fe20008000f00 */
[----:B------:R-:W-:Y:S01]  /*5530*/  IMAD.U32 R4, RZ, RZ, UR8 ;  /* 0x00000008ff047e24 */ /* 0x000fe2000f8e00ff */
[----:B----4-:R-:W-:Y:S01]  /*5540*/  MOV R7, UR7 ;  /* 0x0000000700077c02 */ /* 0x010fe20008000f00 */
[----:B------:R-:W-:Y:S01]  /*5550*/  IMAD.U32 R6, RZ, RZ, UR6 ;  /* 0x00000006ff067e24 */ /* 0x000fe2000f8e00ff */
[----:B--2---:R-:W-:Y:S01]  /*5560*/  MOV R11, UR5 ;  /* 0x00000005000b7c02 */ /* 0x004fe20008000f00 */
[----:B------:R-:W-:Y:S02]  /*5570*/  IMAD.U32 R10, RZ, RZ, UR4 ;  /* 0x00000004ff0a7e24 */ /* 0x000fe4000f8e00ff */
[----:B------:R-:W-:Y:S07]  /*5580*/  LEPC R20, `(.L_x_86) ;  /* 0x000000001014794e */ /* 0x000fee0000000000 */
[----:B---3-5:R-:W-:Y:S05]  /*5590*/  CALL.ABS.NOINC R14 ;  /* 0x000000000e007343 */ /* 0x028fea0003c00000 */
.L_x_86:
[----:B------:R-:W1:Y:S01]  /*55a0*/  LDCU.64 UR8, c[0x4][0x80] ;  /* 0x01001000ff0877ac */ /* 0x000e620008000a00 */
[----:B------:R-:W2:Y:S01]  /*55b0*/  LDC.64 R16, c[0x4][R16] ;  /* 0x0100000010107b82 */ /* 0x000ea20000000a00 */
[----:B------:R-:W-:Y:S02]  /*55c0*/  HFMA2 R12, -RZ, RZ, 0, 5.9604644775390625e-08 ;  /* 0x00000001ff0c7431 */ /* 0x000fe400000001ff */
[----:B------:R-:W-:Y:S02]  /*55d0*/  IMAD.MOV.U32 R8, RZ, RZ, 0x70 ;  /* 0x00000070ff087424 */ /* 0x000fe400078e00ff */
[----:B------:R-:W-:Y:S01]  /*55e0*/  IMAD.MOV.U32 R13, RZ, RZ, RZ ;  /* 0x000000ffff0d7224 */ /* 0x000fe200078e00ff */
[----:B------:R-:W3:Y:S01]  /*55f0*/  LDCU.64 UR6, c[0x4][0x88] ;  /* 0x01001100ff0677ac */ /* 0x000ee20008000a00 */
[----:B------:R-:W4:Y:S01]  /*5600*/  LDCU.64 UR4, c[0x4][0x8] ;  /* 0x01000100ff0477ac */ /* 0x000f220008000a00 */
[----:B-1----:R-:W-:Y:S02]  /*5610*/  MOV R4, UR8 ;  /* 0x0000000800047c02 */ /* 0x002fe40008000f00 */
[----:B------:R-:W-:Y:S02]  /*5620*/  MOV R5, UR9 ;  /* 0x0000000900057c02 */ /* 0x000fe40008000f00 */
[----:B---3--:R-:W-:Y:S01]  /*5630*/  MOV R7, UR7 ;  /* 0x0000000700077c02 */ /* 0x008fe20008000f00 */
[----:B------:R-:W-:Y:S01]  /*5640*/  IMAD.U32 R6, RZ, RZ, UR6 ;  /* 0x00000006ff067e24 */ /* 0x000fe2000f8e00ff */
[----:B----4-:R-:W-:Y:S01]  /*5650*/  MOV R11, UR5 ;  /* 0x00000005000b7c02 */ /* 0x010fe20008000f00 */
[----:B------:R-:W-:Y:S02]  /*5660*/  IMAD.U32 R10, RZ, RZ, UR4 ;  /* 0x00000004ff0a7e24 */ /* 0x000fe4000f8e00ff */
[----:B------:R-:W-:Y:S07]  /*5670*/  LEPC R20, `(.L_x_85) ;  /* 0x000000001014794e */ /* 0x000fee0000000000 */
[----:B--2---:R-:W-:Y:S05]  /*5680*/  CALL.ABS.NOINC R16 ;  /* 0x0000000010007343 */ /* 0x004fea0003c00000 */
.L_x_85:
[----:B------:R-:W-:Y:S05]  /*5690*/  BSYNC.RECONVERGENT B6 ;  /* 0x0000000000067941 */ /* 0x000fea0003800200 */
.L_x_84:
[----:B------:R-:W-:Y:S01]  /*56a0*/  ISETP.NE.U32.AND P4, PT, R54, RZ, PT ;  /* 0x000000ff3600720c */ /* 0x000fe20003f85070 */
[----:B------:R-:W-:Y:S01]  /*56b0*/  UISETP.NE.AND UP2, UPT, UR51, URZ, UPT ;  /* 0x000000ff3300728c */ /* 0x000fe2000bf45270 */
[----:B------:R-:W-:Y:S01]  /*56c0*/  ISETP.NE.U32.AND P2, PT, RZ, UR38, PT ;  /* 0x00000026ff007c0c */ /* 0x000fe2000bf45070 */
[----:B------:R-:W-:Y:S01]  /*56d0*/  UISETP.NE.U32.AND UP1, UPT, UR44, URZ, UPT ;  /* 0x000000ff2c00728c */ /* 0x000fe2000bf25070 */
[----:B------:R-:W-:Y:S01]  /*56e0*/  ISETP.NE.AND.EX P4, PT, R55, RZ, PT, P4 ;  /* 0x000000ff3700720c */ /* 0x000fe20003f85340 */
[----:B------:R-:W-:Y:S01]  /*56f0*/  UPLOP3.LUT UP0, UPT, UPT, UPT, UPT, 0x40, 0x4 ;  /* 0x000000000004789c */ /* 0x000fe20003f0e870 */
[----:B------:R-:W-:Y:S01]  /*5700*/  ISETP.NE.AND.EX P2, PT, RZ, UR39, PT, P2 ;  /* 0x00000027ff007c0c */ /* 0x000fe2000bf45320 */
[----:B------:R-:W-:Y:S01]  /*5710*/  UISETP.NE.AND.EX UP1, UPT, UR45, URZ, UPT, UP1 ;  /* 0x000000ff2d00728c */ /* 0x000fe2000bf25310 */
[----:B------:R-:W-:Y:S04]  /*5720*/  PLOP3.LUT P1, PT, PT, PT, UP2, 0x80, 0x8 ;  /* 0x000000000008781c */ /* 0x000fe80003f2f028 */
[----:B------:R-:W-:Y:S06]  /*5730*/  @UP2 UPLOP3.LUT UP0, UPT, UPT, UPT, UP1, 0x80, 0x8 ;  /* 0x000000000008289c */ /* 0x000fec0003f0f010 */
[----:B------:R-:W-:Y:S01]  /*5740*/  PLOP3.LUT P0, PT, PT, PT, UP0, 0x80, 0x8 ;  /* 0x000000000008781c */ /* 0x000fe20003f0f008 */
[----:B------:R-:W-:Y:S01]  /*5750*/  @!UPT UIADD3 URZ, UPT, UPT, URZ, URZ, URZ ;  /* 0x000000fffffff290 */ /* 0x000fe2000fffe0ff */
[----:B------:R-:W-:Y:S11]  /*5760*/  BRA.U !UP1, `(.L_x_87) ;  /* 0x0000000109387547 */ /* 0x000ff6000b800000 */
[----:B------:R-:W-:Y:S01]  /*5770*/  UISETP.NE.U32.AND UP0, UPT, UR38, URZ, UPT ;  /* 0x000000ff2600728c */ /* 0x000fe2000bf05070 */
[----:B------:R-:W-:Y:S02]  /*5780*/  HFMA2 R0, -RZ, RZ, 0, 5.9604644775390625e-08 ;  /* 0x00000001ff007431 */ /* 0x000fe400000001ff */
[----:B------:R-:W-:Y:S01]  /*5790*/  IMAD.MOV.U32 R59, RZ, RZ, 0x1 ;  /* 0x00000001ff3b7424 */ /* 0x000fe200078e00ff */
[----:B------:R-:W-:Y:S06]  /*57a0*/  UISETP.NE.AND.EX UP0, UPT, UR39, URZ, UPT, UP0 ;  /* 0x000000ff2700728c */ /* 0x000fec000bf05300 */
[----:B------:R-:W-:Y:S05]  /*57b0*/  PLOP3.LUT P3, PT, PT, PT, UP0, 0x80, 0x8 ;  /* 0x000000000008781c */ /* 0x000fea0003f6f008 */
[----:B------:R-:W1:Y:S01]  /*57c0*/  @UP0 LDCU.64 UR6, c[0x0][0x888] ;  /* 0x00011100ff0607ac */ /* 0x000e620008000a00 */
[----:B------:R-:W-:Y:S07]  /*57d0*/  @UP0 UIMAD UR4, UR36, UR44, URZ ;  /* 0x0000002c240402a4 */ /* 0x000fee000f8e02ff */
[----:B------:R-:W-:Y:S01]  /*57e0*/  @!P3 PRMT R59, R0, 0x7610, R59 ;  /* 0x00007610003bb816 */ /* 0x000fe2000000003b */
[----:B-1----:R-:W-:Y:S03]  /*57f0*/  @UP0 UIMAD.WIDE UR6, UR4, 0x4, UR6 ;  /* 0x00000004040608a5 */ /* 0x002fe6000f8e0206 */
[----:B------:R-:W1:Y:S03]  /*5800*/  @!UP0 LDCU UR4, c[0x0][0x880] ;  /* 0x00011000ff0487ac */ /* 0x000e660008000800 */
[----:B------:R-:W-:Y:S01]  /*5810*/  IMAD.U32 R4, RZ, RZ, UR6 ;  /* 0x00000006ff047e24 */ /* 0x000fe2000f8e00ff */
[----:B------:R-:W-:Y:S05]  /*5820*/  MOV R5, UR7 ;  /* 0x0000000700057c02 */ /* 0x000fea0008000f00 */
[----:B-----5:R2:W5:Y:S02]  /*5830*/  @P3 LDG.E R35, desc[UR46][R4.64] ;  /* 0x0000002e04233981 */ /* 0x020564000c1e1900 */
[----:B-12---:R-:W-:Y:S02]  /*5840*/  @!P3 IMAD.U32 R35, RZ, RZ, UR4 ;  /* 0x00000004ff23be24 */ /* 0x006fe4000f8e00ff */
.L_x_87:
[----:B------:R-:W-:Y:S05]  /*5850*/  @!P4 BRA `(.L_x_88) ;  /* 0x000000000020c947 */ /* 0x000fea0003800000 */
[----:B------:R-:W-:Y:S04]  /*5860*/  ISETP.NE.U32.AND P3, PT, R52, RZ, PT ;  /* 0x000000ff3400720c */ /* 0x000fe80003f65070 */
[----:B------:R-:W-:Y:S11]  /*5870*/  ISETP.NE.AND.EX P3, PT, R53, RZ, PT, P3 ;  /* 0x000000ff3500720c */ /* 0x000ff60003f65330 */
[----:B------:R-:W-:Y:S02]  /*5880*/  @!UPT UIADD3 URZ, UPT, UPT, URZ, URZ, URZ ;  /* 0x000000fffffff290 */ /* 0x000fe4000fffe0ff */
[----:B------:R-:W1:Y:S01]  /*5890*/  @P3 LDC.64 R4, c[0x0][0x8a8] ;  /* 0x00022a00ff043b82 */ /* 0x000e620000000a00 */
[----:B------:R-:W-:Y:S04]  /*58a0*/  @P3 IMAD R0, R54, UR36, RZ ;  /* 0x0000002436003c24 */ /* 0x000fe8000f8e02ff */
[----:B-1----:R-:W-:Y:S05]  /*58b0*/  @P3 IMAD.WIDE R4, R0, 0x4, R4 ;  /* 0x0000000400043825 */ /* 0x002fea00078e0204 */
[----:B-----5:R1:W5:Y:S02]  /*58c0*/  @P3 LDG.E R32, desc[UR46][R4.64] ;  /* 0x0000002e04203981 */ /* 0x020364000c1e1900 */
[----:B-1----:R-:W2:Y:S02]  /*58d0*/  @!P3 LDC R32, c[0x0][0x8a0] ;  /* 0x00022800ff20bb82 */ /* 0x002ea40000000800 */
.L_x_88:
[----:B-----5:R-:W-:Y:S01]  /*58e0*/  FSETP.NEU.AND P3, PT, R35, RZ, PT ;  /* 0x000000ff2300720b */ /* 0x020fe20003f6d000 */
[----:B------:R-:W-:Y:S01]  /*58f0*/  IMAD.SHL.U32 R39, R64, 0x2, RZ ;  /* 0x0000000240277824 */ /* 0x000fe200078e00ff */
[----:B------:R-:W-:Y:S01]  /*5900*/  SEL R6, RZ, 0xffffffff, P2 ;  /* 0xffffffffff067807 */ /* 0x000fe20001000000 */
[----:B------:R-:W-:Y:S01]  /*5910*/  BSSY B1, `(.L_x_89) ;  /* 0x0000035000017945 */ /* 0x000fe20003800000 */
[----:B------:R-:W-:Y:S01]  /*5920*/  @P1 LOP3.LUT P2, RZ, R59, 0xff, RZ, 0xc0, !PT ;  /* 0x000000ff3bff1812 */ /* 0x000fe2000784c0ff */
[----:B------:R-:W-:Y:S01]  /*5930*/  VIADD R78, R39, UR48 ;  /* 0x00000030274e7c36 */ /* 0x000fe20008000000 */
[----:B------:R-:W-:Y:S01]  /*5940*/  @P1 SEL R5, RZ, 0xffffffff, P3 ;  /* 0xffffffffff051807 */ /* 0x000fe20001800000 */
[----:B------:R-:W-:Y:S01]  /*5950*/  IMAD.MOV.U32 R84, RZ, RZ, 0x1 ;  /* 0x00000001ff547424 */ /* 0x000fe200078e00ff */
[----:B------:R-:W-:Y:S01]  /*5960*/  LOP3.LUT R70, R70, 0x1, RZ, 0x3c, !PT ;  /* 0x0000000146467812 */ /* 0x000fe200078e3cff */
[----:B------:R-:W-:Y:S01]  /*5970*/  IMAD.MOV.U32 R38, RZ, RZ, RZ ;  /* 0x000000ffff267224 */ /* 0x000fe200078e00ff */
[----:B------:R-:W-:Y:S02]  /*5980*/  @P0 SEL R5, R6, R5, !P2 ;  /* 0x0000000506050207 */ /* 0x000fe40005000000 */
[----:B------:R-:W-:Y:S02]  /*5990*/  CS2R R50, SRZ ;  /* 0x0000000000327805 */ /* 0x000fe4000001ff00 */
[C---:B------:R-:W-:Y:S02]  /*59a0*/  LEA R79, R30.reuse, UR48, 0x3 ;  /* 0x000000301e4f7c11 */ /* 0x040fe4000f8e18ff */
[----:B------:R-:W-:Y:S02]  /*59b0*/  CS2R R48, SRZ ;  /* 0x0000000000307805 */ /* 0x000fe4000001ff00 */
[----:B------:R-:W-:Y:S02]  /*59c0*/  @P1 LOP3.LUT R5, R5, 0x1, RZ, 0xc0, !PT ;  /* 0x0000000105051812 */ /* 0x000fe400078ec0ff */
[----:B------:R-:W-:Y:S02]  /*59d0*/  CS2R R42, SRZ ;  /* 0x00000000002a7805 */ /* 0x000fe4000001ff00 */
[----:B------:R-:W-:Y:S02]  /*59e0*/  SHF.L.U32 R4, R69, 0x1f, RZ ;  /* 0x0000001f45047819 */ /* 0x000fe400000006ff */
[----:B------:R-:W-:Y:S02]  /*59f0*/  CS2R R40, SRZ ;  /* 0x0000000000287805 */ /* 0x000fe4000001ff00 */
[----:B------:R-:W-:Y:S01]  /*5a00*/  ISETP.NE.U32.OR P5, PT, R5, 0x1, !P1 ;  /* 0x000000010500780c */ /* 0x000fe20004fa5470 */
[----:B------:R-:W-:Y:S01]  /*5a10*/  IMAD.IADD R77, R71, 0x1, R78 ;  /* 0x00000001474d7824 */ /* 0x000fe200078e024e */
[----:B------:R-:W-:Y:S02]  /*5a20*/  PLOP3.LUT P2, PT, PT, PT, UP1, 0x80, 0x8 ;  /* 0x000000000008781c */ /* 0x000fe40003f4f018 */
[----:B------:R-:W-:Y:S02]  /*5a30*/  LOP3.LUT P4, R74, R59, 0xff, RZ, 0xc0, !PT ;  /* 0x000000ff3b4a7812 */ /* 0x000fe4000788c0ff */
[----:B------:R-:W-:Y:S02]  /*5a40*/  SEL R5, RZ, 0xffffffff, P3 ;  /* 0xffffffffff057807 */ /* 0x000fe40001800000 */
[----:B------:R-:W-:Y:S02]  /*5a50*/  LEA.HI R33, R30, R30, RZ, 0x1 ;  /* 0x0000001e1e217211 */ /* 0x000fe400078f08ff */
[----:B------:R-:W-:Y:S02]  /*5a60*/  P2R R76, PR, RZ, 0x20 ;  /* 0x00000020ff4c7803 */ /* 0x000fe40000000000 */
[----:B------:R-:W-:Y:S02]  /*5a70*/  SHF.R.U32.HI R3, RZ, 0x1, R33 ;  /* 0x00000001ff037819 */ /* 0x000fe40000011621 */
[----:B------:R-:W-:Y:S02]  /*5a80*/  @P5 SHF.L.U32 R7, R70, 0x1f, RZ ;  /* 0x0000001f46075819 */ /* 0x000fe400000006ff */
[----:B------:R-:W-:Y:S01]  /*5a90*/  @P2 SEL R5, R6, R5, !P4 ;  /* 0x0000000506052207 */ /* 0x000fe20006000000 */
[----:B------:R-:W-:Y:S01]  /*5aa0*/  IMAD R0, R3, 0x60, R2 ;  /* 0x0000006003007824 */ /* 0x000fe200078e0202 */
[----:B------:R-:W1:Y:S01]  /*5ab0*/  @P5 SYNCS.PHASECHK.TRANS64.TRYWAIT P1, [UR48+0x50], R7 ;  /* 0x00005007ff0055a7 */ /* 0x000e620008021130 */
[----:B------:R-:W-:Y:S02]  /*5ac0*/  LOP3.LUT R33, R33, 0xffe, RZ, 0xc0, !PT ;  /* 0x00000ffe21217812 */ /* 0x000fe400078ec0ff */
[----:B------:R-:W-:Y:S03]  /*5ad0*/  LOP3.LUT R5, R5, 0x1, RZ, 0xc0, !PT ;  /* 0x0000000105057812 */ /* 0x000fe600078ec0ff */
[----:B------:R-:W-:Y:S01]  /*5ae0*/  IMAD.IADD R33, R30, 0x1, -R33 ;  /* 0x000000011e217824 */ /* 0x000fe200078e0a21 */
[----:B------:R-:W-:Y:S03]  /*5af0*/  ISETP.NE.U32.AND P2, PT, R5, 0x1, PT ;  /* 0x000000010500780c */ /* 0x000fe60003f45070 */
[----:B------:R-:W-:Y:S01]  /*5b00*/  IMAD R33, R33, 0x100000, R0 ;  /* 0x0010000021217824 */ /* 0x000fe200078e0200 */
[----:B------:R-:W-:Y:S01]  /*5b10*/  P2R R85, PR, RZ, 0x4 ;  /* 0x00000004ff557803 */ /* 0x000fe20000000000 */
[----:B------:R3:W4:Y:S01]  /*5b20*/  SYNCS.PHASECHK.TRANS64.TRYWAIT P0, [R79+URZ+0xb0], R4 ;  /* 0x0000b0044f0075a7 */ /* 0x00072200080011ff */
[----:B-1----:R-:W-:Y:S01]  /*5b30*/  @P5 SEL R84, RZ, 0x1, !P1 ;  /* 0x00000001ff545807 */ /* 0x002fe20004800000 */
[----:B---3--:R-:W-:Y:S06]  /*5b40*/  @!P5 BRA `(.L_x_90) ;  /* 0x000000000044d947 */ /* 0x008fec0003800000 */
[----:B------:R-:W-:Y:S01]  /*5b50*/  IMAD.MOV.U32 R50, RZ, RZ, RZ ;  /* 0x000000ffff327224 */ /* 0x000fe200078e00ff */
[----:B------:R-:W-:Y:S01]  /*5b60*/  ISETP.NE.AND P1, PT, R84, RZ, PT ;  /* 0x000000ff5400720c */ /* 0x000fe20003f25270 */
[----:B------:R-:W-:Y:S01]  /*5b70*/  BSSY B0, `(.L_x_91) ;  /* 0x0000008000007945 */ /* 0x000fe20003800000 */
[----:B------:R-:W-:Y:S02]  /*5b80*/  CS2R R42, SRZ ;  /* 0x00000000002a7805 */ /* 0x000fe4000001ff00 */
[----:B------:R-:W-:Y:S02]  /*5b90*/  CS2R R40, SRZ ;  /* 0x0000000000287805 */ /* 0x000fe4000001ff00 */
[----:B------:R-:W-:Y:S07]  /*5ba0*/  CS2R R48, SRZ ;  /* 0x0000000000307805 */ /* 0x000fee000001ff00 */
[----:B------:R-:W-:Y:S05]  /*5bb0*/  @P1 BRA `(.L_x_92) ;  /* 0x00000000000c1947 */ /* 0x000fea0003800000 */
[----:B------:R-:W-:Y:S04]  /*5bc0*/  SHF.L.U32 R3, R70, 0x1f, RZ ;  /* 0x0000001f46037819 */ /* 0x000fe800000006ff */
[----:B------:R-:W1:Y:S02]  /*5bd0*/  SYNCS.PHASECHK.TRANS64.TRYWAIT P1, [UR48+0x50], R3 ;  /* 0x00005003ff0075a7 */ /* 0x000e640008021130 */
[----:B-1----:R-:W-:Y:S05]  /*5be0*/  @!P1 BRA `(.L_x_93) ;  /* 0x0000002400749947 */ /* 0x002fea0003800000 */
.L_x_92:
[----:B------:R-:W-:Y:S05]  /*5bf0*/  BSYNC B0 ;  /* 0x0000000000007941 */ /* 0x000fea0003800000 */
.L_x_91:
[----:B------:R-:W-:Y:S01]  /*5c00*/  ISETP.NE.AND P1, PT, R85, RZ, PT ;  /* 0x000000ff5500720c */ /* 0x000fe20003f25270 */
[----:B------:R-:W-:Y:S11]  /*5c10*/  HFMA2 R38, -RZ, RZ, 0, 5.9604644775390625e-08 ;  /* 0x00000001ff267431 */ /* 0x000ff600000001ff */
[----:B------:R-:W-:Y:S01]  /*5c20*/  @!UPT UIADD3 URZ, UPT, UPT, URZ, URZ, URZ ;  /* 0x000000fffffff290 */ /* 0x000fe2000fffe0ff */
[----:B------:R-:W-:Y:S05]  /*5c30*/  @P1 WARPSYNC.ALL ;  /* 0x0000000000001948 */ /* 0x000fea0003800000 */
[----:B------:R3:W1:Y:S04]  /*5c40*/  @P1 LDSM.16.M88.4 R40, [R39+UR48+0x200] ;  /* 0x000200302728183b */ /* 0x0006680008000200 */
[----:B------:R3:W1:Y:S02]  /*5c50*/  @P1 LDSM.16.M88.4 R48, [R77+0x200] ;  /* 0x000200004d30183b */ /* 0x0006640000000200 */
.L_x_90:
[----:B------:R-:W-:Y:S05]  /*5c60*/  BSYNC B1 ;  /* 0x0000000000017941 */ /* 0x000fea0003800000 */
.L_x_89:
[----:B-1----:R-:W-:Y:S04]  /*5c70*/  SHF.R.U32.HI R0, RZ, 0x15, R33 ;  /* 0x00000015ff007819 */ /* 0x002fe80000011621 */
[----:B------:R-:W-:Y:S01]  /*5c80*/  LOP3.LUT P1, RZ, R0, 0x3, R65, 0x48, !PT ;  /* 0x0000000300ff7812 */ /* 0x000fe20007824841 */
[----:B------:R-:W-:Y:S01]  /*5c90*/  @!UPT UIADD3 URZ, UPT, UPT, URZ, URZ, URZ ;  /* 0x000000fffffff290 */ /* 0x000fe2000fffe0ff */
[----:B----4-:R-:W-:Y:S11]  /*5ca0*/  @P0 BRA `(.L_x_94) ;  /* 0x0000000000080947 */ /* 0x010ff60003800000 */
[----:B------:R-:W1:Y:S02]  /*5cb0*/  SYNCS.PHASECHK.TRANS64.TRYWAIT P0, [R79+URZ+0xb0], R4 ;  /* 0x0000b0044f0075a7 */ /* 0x000e6400080011ff */
[----:B-1----:R-:W-:Y:S05]  /*5cc0*/  @!P0 BRA `(.L_x_95) ;  /* 0x0000002400548947 */ /* 0x002fea0003800000 */
.L_x_94:
[----:B------:R-:W-:Y:S05]  /*5cd0*/  @!P1 BRA `(.L_x_96) ;  /* 0x0000000000409947 */ /* 0x000fea0003800000 */
[----:B------:R-:W4:Y:S01]  /*5ce0*/  LDCU.64 UR8, c[0x4][0x70] ;  /* 0x01000e00ff0877ac */ /* 0x000f220008000a00 */
[----:B------:R-:W-:Y:S01]  /*5cf0*/  MOV R15, 0x0 ;  /* 0x00000000000f7802 */ /* 0x000fe20000000f00 */
[----:B------:R-:W-:Y:S02]  /*5d00*/  HFMA2 R12, -RZ, RZ, 0, 5.9604644775390625e-08 ;  /* 0x00000001ff0c7431 */ /* 0x000fe400000001ff */
[----:B------:R-:W-:Y:S02]  /*5d10*/  IMAD.MOV.U32 R8, RZ, RZ, 0x192 ;  /* 0x00000192ff087424 */ /* 0x000fe400078e00ff */
[----:B------:R-:W-:Y:S01]  /*5d20*/  IMAD.MOV.U32 R13, RZ, RZ, RZ ;  /* 0x000000ffff0d7224 */ /* 0x000fe200078e00ff */
[----:B------:R-:W5:Y:S01]  /*5d30*/  LDCU.64 UR6, c[0x4][0x78] ;  /* 0x01000f00ff0677ac */ /* 0x000f620008000a00 */
[----:B------:R-:W2:Y:S01]  /*5d40*/  LDC.64 R14, c[0x4][R15] ;  /* 0x010000000f0e7b82 */ /* 0x000ea20000000a00 */
[----:B------:R-:W3:Y:S01]  /*5d50*/  LDCU.64 UR4, c[0x4][0x10] ;  /* 0x01000200ff0477ac */ /* 0x000ee20008000a00 */
[----:B----4-:R-:W-:Y:S01]  /*5d60*/  MOV R5, UR9 ;  /* 0x0000000900057c02 */ /* 0x010fe20008000f00 */
[----:B-1----:R-:W-:Y:S01]  /*5d70*/  IMAD.U32 R4, RZ, RZ, UR8 ;  /* 0x00000008ff047e24 */ /* 0x002fe2000f8e00ff */
[----:B-----5:R-:W-:Y:S01]  /*5d80*/  MOV R7, UR7 ;  /* 0x0000000700077c02 */ /* 0x020fe20008000f00 */
[----:B------:R-:W-:Y:S01]  /*5d90*/  IMAD.U32 R6, RZ, RZ, UR6 ;  /* 0x00000006ff067e24 */ /* 0x000fe2000f8e00ff */
[----:B---3--:R-:W-:Y:S01]  /*5da0*/  MOV R11, UR5 ;  /* 0x00000005000b7c02 */ /* 0x008fe20008000f00 */
[----:B------:R-:W-:Y:S02]  /*5db0*/  IMAD.U32 R10, RZ, RZ, UR4 ;  /* 0x00000004ff0a7e24 */ /* 0x000fe4000f8e00ff */
[----:B------:R-:W-:Y:S07]  /*5dc0*/  LEPC R20, `(.L_x_96) ;  /* 0x000000001014794e */ /* 0x000fee0000000000 */
[----:B--2---:R-:W-:Y:S05]  /*5dd0*/  CALL.ABS.NOINC R14 ;  /* 0x000000000e007343 */ /* 0x004fea0003c00000 */
.L_x_96:
[----:B------:R-:W-:Y:S05]  /*5de0*/  WARPSYNC.ALL ;  /* 0x0000000000007948 */ /* 0x000fea0003800000 */
[----:B------:R-:W-:Y:S01]  /*5df0*/  R2UR UR4, R33 ;  /* 0x00000000210472ca */ /* 0x000fe200000e0000 */
[--C-:B------:R-:W-:Y:S01]  /*5e00*/  HADD2.F32 R20, -RZ, R40.reuse.H0_H0 ;  /* 0x20000028ff147230 */ /* 0x100fe20000004100 */
[----:B------:R-:W-:Y:S01]  /*5e10*/  ISETP.NE.AND P0, PT, R72, RZ, PT ;  /* 0x000000ff4800720c */ /* 0x000fe20003f05270 */
[----:B------:R-:W-:Y:S01]  /*5e20*/  HADD2.F32 R34, -RZ, R40.H1_H1 ;  /* 0x30000028ff227230 */ /* 0x000fe20000004100 */
[----:B------:R-:W-:Y:S01]  /*5e30*/  BSSY.RECONVERGENT B0, `(.L_x_97) ;  /* 0x000004c000007945 */ /* 0x000fe20003800200 */
[----:B------:R-:W-:Y:S02]  /*5e40*/  HADD2.F32 R36, -RZ, R41.H1_H1 ;  /* 0x30000029ff247230 */ /* 0x000fe40000004100 */
[--C-:B------:R-:W-:Y:S02]  /*5e50*/  HADD2.F32 R21, -RZ, R42.reuse.H0_H0 ;  /* 0x2000002aff157230 */ /* 0x100fe40000004100 */
[----:B------:R-:W-:Y:S04]  /*5e60*/  HADD2.F32 R37, -RZ, R43.H0_H0 ;  /* 0x2000002bff257230 */ /* 0x000fe80000004100 */
[----:B-1----:R-:W2:Y:S02]  /*5e70*/  LDTM.16dp256bit.x4 R4, tmem[UR4] ;  /* 0x00000004000479ee */ /* 0x002ea40008120000 */
[C---:B--2---:R-:W-:Y:S01]  /*5e80*/  FMUL R0, R32.reuse, R4 ;  /* 0x0000000420007220 */ /* 0x044fe20000400000 */
[C---:B------:R-:W-:Y:S01]  /*5e90*/  FMUL R3, R32.reuse, R5 ;  /* 0x0000000520037220 */ /* 0x040fe20000400000 */
[C---:B------:R-:W-:Y:S01]  /*5ea0*/  FMUL R6, R32.reuse, R6 ;  /* 0x0000000620067220 */ /* 0x040fe20000400000 */
[C---:B------:R-:W-:Y:S01]  /*5eb0*/  FMUL R7, R32.reuse, R7 ;  /* 0x0000000720077220 */ /* 0x040fe20000400000 */
[C---:B------:R-:W-:Y:S01]  /*5ec0*/  FFMA R0, R35.reuse, R20, R0 ;  /* 0x0000001423007223 */ /* 0x040fe20000000000 */
[----:B------:R-:W-:Y:S02]  /*5ed0*/  HADD2.F32 R20, -RZ, R41.H0_H0 ;  /* 0x20000029ff147230 */ /* 0x000fe40000004100 */
[C---:B------:R-:W-:Y:S01]  /*5ee0*/  FFMA R3, R35.reuse, R34, R3 ;  /* 0x0000002223037223 */ /* 0x040fe20000000003 */
[C---:B------:R-:W-:Y:S01]  /*5ef0*/  FMUL R4, R32.reuse, R8 ;  /* 0x0000000820047220 */ /* 0x040fe20000400000 */
[C---:B------:R-:W-:Y:S01]  /*5f00*/  FMUL R5, R32.reuse, R9 ;  /* 0x0000000920057220 */ /* 0x040fe20000400000 */
[C---:B------:R-:W-:Y:S01]  /*5f10*/  FMUL R10, R32.reuse, R10 ;  /* 0x0000000a200a7220 */ /* 0x040fe20000400000 */
[----:B------:R-:W-:Y:S01]  /*5f20*/  FFMA R6, R35, R20, R6 ;  /* 0x0000001423067223 */ /* 0x000fe20000000006 */
[----:B------:R-:W-:Y:S01]  /*5f30*/  HADD2.F32 R20, -RZ, R42.H1_H1 ;  /* 0x3000002aff147230 */ /* 0x000fe20000004100 */
[----:B------:R-:W-:Y:S01]  /*5f40*/  F2FP.F16.F32.PACK_AB R44, R3, R0 ;  /* 0x00000000032c723e */ /* 0x000fe200000000ff */
[----:B------:R-:W-:Y:S02]  /*5f50*/  HADD2.F32 R34, -RZ, R43.H1_H1 ;  /* 0x3000002bff227230 */ /* 0x000fe40000004100 */
[C---:B------:R-:W-:Y:S01]  /*5f60*/  FFMA R7, R35.reuse, R36, R7 ;  /* 0x0000002423077223 */ /* 0x040fe20000000007 */
[C---:B------:R-:W-:Y:S01]  /*5f70*/  FFMA R4, R35.reuse, R21, R4 ;  /* 0x0000001523047223 */ /* 0x040fe20000000004 */
[C---:B------:R-:W-:Y:S01]  /*5f80*/  FFMA R5, R35.reuse, R20, R5 ;  /* 0x0000001423057223 */ /* 0x040fe20000000005 */
[C---:B------:R-:W-:Y:S01]  /*5f90*/  FMUL R11, R32.reuse, R11 ;  /* 0x0000000b200b7220 */ /* 0x040fe20000400000 */
[C---:B------:R-:W-:Y:S01]  /*5fa0*/  FFMA R10, R35.reuse, R37, R10 ;  /* 0x00000025230a7223 */ /* 0x040fe2000000000a */
[--C-:B------:R-:W-:Y:S02]  /*5fb0*/  HADD2.F32 R20, -RZ, R48.reuse.H0_H0 ;  /* 0x20000030ff147230 */ /* 0x100fe40000004100 */
[C---:B------:R-:W-:Y:S01]  /*5fc0*/  FMUL R8, R32.reuse, R12 ;  /* 0x0000000c20087220 */ /* 0x040fe20000400000 */
[C---:B------:R-:W-:Y:S01]  /*5fd0*/  FFMA R11, R35.reuse, R34, R11 ;  /* 0x00000022230b7223 */ /* 0x040fe2000000000b */
[----:B------:R-:W-:Y:S02]  /*5fe0*/  HADD2.F32 R34, -RZ, R48.H1_H1 ;  /* 0x30000030ff227230 */ /* 0x000fe40000004100 */
[C---:B------:R-:W-:Y:S01]  /*5ff0*/  FMUL R9, R32.reuse, R13 ;  /* 0x0000000d20097220 */ /* 0x040fe20000400000 */
[--C-:B------:R-:W-:Y:S02]  /*6000*/  HADD2.F32 R21, -RZ, R49.reuse.H0_H0 ;  /* 0x20000031ff157230 */ /* 0x100fe40000004100 */
[C---:B------:R-:W-:Y:S01]  /*6010*/  FMUL R14, R32.reuse, R14 ;  /* 0x0000000e200e7220 */ /* 0x040fe20000400000 */
[C---:B------:R-:W-:Y:S01]  /*6020*/  FFMA R8, R35.reuse, R20, R8 ;  /* 0x0000001423087223 */ /* 0x040fe20000000008 */
[C---:B------:R-:W-:Y:S01]  /*6030*/  FFMA R9, R35.reuse, R34, R9 ;  /* 0x0000002223097223 */ /* 0x040fe20000000009 */
[----:B------:R-:W-:Y:S02]  /*6040*/  HADD2.F32 R20, -RZ, R49.H1_H1 ;  /* 0x30000031ff147230 */ /* 0x000fe40000004100 */
[C---:B------:R-:W-:Y:S01]  /*6050*/  FFMA R14, R35.reuse, R21, R14 ;  /* 0x00000015230e7223 */ /* 0x040fe2000000000e */
[C---:B------:R-:W-:Y:S01]  /*6060*/  FMUL R15, R32.reuse, R15 ;  /* 0x0000000f200f7220 */ /* 0x040fe20000400000 */
[--C-:B------:R-:W-:Y:S02]  /*6070*/  HADD2.F32 R21, -RZ, R50.reuse.H0_H0 ;  /* 0x20000032ff157230 */ /* 0x100fe40000004100 */
[C---:B------:R-:W-:Y:S01]  /*6080*/  FMUL R12, R32.reuse, R16 ;  /* 0x00000010200c7220 */ /* 0x040fe20000400000 */
[----:B------:R-:W-:Y:S02]  /*6090*/  HADD2.F32 R34, -RZ, R50.H1_H1 ;  /* 0x30000032ff227230 */ /* 0x000fe40000004100 */
[C---:B------:R-:W-:Y:S01]  /*60a0*/  FMUL R13, R32.reuse, R17 ;  /* 0x00000011200d7220 */ /* 0x040fe20000400000 */
[--C-:B------:R-:W-:Y:S02]  /*60b0*/  HADD2.F32 R37, -RZ, R51.reuse.H0_H0 ;  /* 0x20000033ff257230 */ /* 0x100fe40000004100 */
[C---:B------:R-:W-:Y:S01]  /*60c0*/  FMUL R18, R32.reuse, R18 ;  /* 0x0000001220127220 */ /* 0x040fe20000400000 */
[----:B------:R-:W-:Y:S02]  /*60d0*/  HADD2.F32 R36, -RZ, R51.H1_H1 ;  /* 0x30000033ff247230 */ /* 0x000fe40000004100 */
[C---:B------:R-:W-:Y:S01]  /*60e0*/  FFMA R15, R35.reuse, R20, R15 ;  /* 0x00000014230f7223 */ /* 0x040fe2000000000f */
[----:B------:R-:W-:Y:S01]  /*60f0*/  FMUL R19, R32, R19 ;  /* 0x0000001320137220 */ /* 0x000fe20000400000 */
[C---:B------:R-:W-:Y:S01]  /*6100*/  FFMA R12, R35.reuse, R21, R12 ;  /* 0x00000015230c7223 */ /* 0x040fe2000000000c */
[C---:B------:R-:W-:Y:S01]  /*6110*/  FFMA R13, R35.reuse, R34, R13 ;  /* 0x00000022230d7223 */ /* 0x040fe2000000000d */
[C---:B------:R-:W-:Y:S01]  /*6120*/  FFMA R18, R35.reuse, R37, R18 ;  /* 0x0000002523127223 */ /* 0x040fe20000000012 */
[----:B------:R-:W-:Y:S01]  /*6130*/  FFMA R19, R35, R36, R19 ;  /* 0x0000002423137223 */ /* 0x000fe20000000013 */
[----:B------:R-:W-:Y:S02]  /*6140*/  F2FP.F16.F32.PACK_AB R45, R7, R6 ;  /* 0x00000006072d723e */ /* 0x000fe400000000ff */
[----:B------:R-:W-:Y:S02]  /*6150*/  F2FP.F16.F32.PACK_AB R46, R5, R4 ;  /* 0x00000004052e723e */ /* 0x000fe400000000ff */
[----:B------:R-:W-:Y:S02]  /*6160*/  F2FP.F16.F32.PACK_AB R47, R11, R10 ;  /* 0x0000000a0b2f723e */ /* 0x000fe400000000ff */
[----:B------:R-:W-:Y:S02]  /*6170*/  F2FP.F16.F32.PACK_AB R80, R9, R8 ;  /* 0x000000080950723e */ /* 0x000fe400000000ff */
[----:B------:R-:W-:Y:S01]  /*6180*/  F2FP.F16.F32.PACK_AB R81, R15, R14 ;  /* 0x0000000e0f51723e */ /* 0x000fe200000000ff */
[----:B------:R1:W-:Y:S01]  /*6190*/  STSM.16.M88.4 [R78+0x200], R44 ;  /* 0x0002002c4e007844 */ /* 0x0003e20000000200 */
[----:B------:R-:W-:Y:S02]  /*61a0*/  F2FP.F16.F32.PACK_AB R82, R13, R12 ;  /* 0x0000000c0d52723e */ /* 0x000fe400000000ff */
[----:B------:R-:W-:Y:S05]  /*61b0*/  F2FP.F16.F32.PACK_AB R83, R19, R18 ;  /* 0x000000121353723e */ /* 0x000fea00000000ff */
[----:B------:R1:W-:Y:S01]  /*61c0*/  STSM.16.M88.4 [R77+0x200], R80 ;  /* 0x000200504d007844 */ /* 0x0003e20000000200 */
[----:B------:R-:W-:Y:S01]  /*61d0*/  @!PT LDS RZ, [RZ] ;  /* 0x00000000fffff984 */ /* 0x000fe20000000800 */
[----:B------:R-:W-:Y:S01]  /*61e0*/  @!PT LDS RZ, [RZ] ;  /* 0x00000000fffff984 */ /* 0x000fe20000000800 */
[----:B------:R-:W-:Y:S01]  /*61f0*/  @!PT LDS RZ, [RZ] ;  /* 0x00000000fffff984 */ /* 0x000fe20000000800 */
[----:B------:R-:W-:Y:S01]  /*6200*/  @!PT LDS RZ, [RZ] ;  /* 0x00000000fffff984 */ /* 0x000fe20000000800 */
[----:B------:R2:W-:Y:S07]  /*6210*/  MEMBAR.ALL.CTA ;  /* 0x0000000000007992 */ /* 0x0005ee0000008000 */
[----:B--2---:R-:W2:Y:S02]  /*6220*/  FENCE.VIEW.ASYNC.S ;  /* 0x00000000000073c6 */ /* 0x004ea40000000000 */
[----:B--2---:R-:W-:Y:S06]  /*6230*/  BAR.SYNC.DEFER_BLOCKING 0x1, 0x80 ;  /* 0x0042000000007b1d */ /* 0x004fec0000010000 */
[----:B------:R-:W-:Y:S05]  /*6240*/  @P0 BRA `(.L_x_98) ;  /* 0x0000000000280947 */ /* 0x000fea0003800000 */
[----:B------:R-:W-:Y:S02]  /*6250*/  UIADD3 UR4, UPT, UPT, UR48, 0x200, URZ ;  /* 0x0000020030047890 */ /* 0x000fe4000fffe0ff */
[----:B------:R-:W-:Y:S01]  /*6260*/  UIADD3 UR6, UP0, UPT, UR52, 0x680, URZ ;  /* 0x0000068034067890 */ /* 0x000fe2000ff1e0ff */
[----:B------:R-:W-:Y:S03]  /*6270*/  UMOV UR43, UR36 ;  /* 0x00000024002b7c82 */ /* 0x000fe60008000000 */
[----:B------:R-:W-:Y:S01]  /*6280*/  MOV R66, UR4 ;  /* 0x0000000400427c02 */ /* 0x000fe20008000f00 */
[----:B------:R-:W-:Y:S03]  /*6290*/  UIADD3.X UR7, UPT, UPT, URZ, UR53, URZ, UP0, !UPT ;  /* 0x00000035ff077290 */ /* 0x000fe600087fe4ff */
[----:B------:R-:W-:Y:S11]  /*62a0*/  R2UR UR40, R66 ;  /* 0x00000000422872ca */ /* 0x000ff600000e0000 */
[----:B------:R-:W-:Y:S02]  /*62b0*/  @!UPT UIADD3 URZ, UPT, UPT, URZ, URZ, URZ ;  /* 0x000000fffffff290 */ /* 0x000fe4000fffe0ff */
[----:B------:R2:W-:Y:S01]  /*62c0*/  UTMASTG.3D [UR40], [UR6] ;  /* 0x00000028060073b5 */ /* 0x0005e20008010000 */
[----:B------:R0:W-:Y:S01]  /*62d0*/  UTMACMDFLUSH ;  /* 0x00000000000079b7 */ /* 0x0001e20000000000 */
[----:B--2---:R-:W-:Y:S04]  /*62e0*/  DEPBAR.LE SB0, 0x1 ;  /* 0x000080400000791a */ /* 0x004fe80000000000 */
.L_x_98:
[----:B------:R-:W-:Y:S05]  /*62f0*/  BSYNC.RECONVERGENT B0 ;  /* 0x0000000000007941 */ /* 0x000fea0003800200 */
.L_x_97:
[----:B------:R-:W-:Y:S01]  /*6300*/  BAR.SYNC.DEFER_BLOCKING 0x1, 0x80 ;  /* 0x0042000000007b1d */ /* 0x000fe20000010000 */
[----:B------:R-:W-:Y:S01]  /*6310*/  ISETP.NE.AND P1, PT, R76, RZ, PT ;  /* 0x000000ff4c00720c */ /* 0x000fe20003f25270 */
[----:B------:R-:W-:Y:S01]  /*6320*/  UIADD3 UR4, UPT, UPT, UR50, -0x1, URZ ;  /* 0xffffffff32047890 */ /* 0x000fe2000fffe0ff */
[----:B------:R-:W-:Y:S03]  /*6330*/  LEA R3, R38, UR48, 0x3 ;  /* 0x0000003026037c11 */ /* 0x000fe6000f8e18ff */
[----:B------:R-:W-:Y:S08]  /*6340*/  UISETP.GT.U32.AND UP0, UPT, UR4, -0x3, UPT ;  /* 0xfffffffd0400788c */ /* 0x000ff0000bf04070 */
[----:B------:R-:W-:Y:S01]  /*6350*/  @P1 SHF.L.U32 R4, R70, 0x1f, RZ ;  /* 0x0000001f46041819 */ /* 0x000fe200000006ff */
[----:B------:R-:W-:Y:S06]  /*6360*/  BRA.U UP0, `(.L_x_99) ;  /* 0x0000000100247547 */ /* 0x000fec000b800000 */
[----:B------:R-:W-:Y:S01]  /*6370*/  IMAD.U32 R5, RZ, RZ, UR49 ;  /* 0x00000031ff057e24 */ /* 0x000fe2000f8e00ff */
[----:B------:R-:W-:Y:S01]  /*6380*/  MOV R0, UR37 ;  /* 0x0000002500007c02 */ /* 0x000fe20008000f00 */
[----:B------:R-:W-:Y:S03]  /*6390*/  UIADD3 UR49, UPT, UPT, UR49, 0x1, URZ ;  /* 0x0000000131317890 */ /* 0x000fe6000fffe0ff */
[----:B------:R-:W-:Y:S01]  /*63a0*/  @P1 LEA R5, R5, UR48, 0x3 ;  /* 0x0000003005051c11 */ /* 0x000fe2000f8e18ff */
[----:B------:R-:W-:Y:S04]  /*63b0*/  UISETP.NE.AND UP0, UPT, UR49, 0x3, UPT ;  /* 0x000000033100788c */ /* 0x000fe8000bf05270 */
[----:B------:R-:W-:Y:S01]  /*63c0*/  @P1 VIADD R5, R5, 0x68 ;  /* 0x0000006805051836 */ /* 0x000fe20000000000 */
[----:B------:R-:W-:Y:S04]  /*63d0*/  USEL UR49, UR49, URZ, UP0 ;  /* 0x000000ff31317287 */ /* 0x000fe80008000000 */
[----:B------:R-:W-:Y:S04]  /*63e0*/  @P1 PRMT R0, R0, 0x654, R5 ;  /* 0x0000065400001816 */ /* 0x000fe80000000005 */
[----:B------:R2:W-:Y:S04]  /*63f0*/  @P1 SYNCS.ARRIVE.TRANS64.RED.A1T0 RZ, [R0+URZ], RZ ;  /* 0x000000ff00ff19a7 */ /* 0x0005e800081004ff */
.L_x_99:
[----:B------:R-:W4:Y:S01]  /*6400*/  @P1 SYNCS.PHASECHK.TRANS64.TRYWAIT P0, [R3+URZ+0x50], R4 ;  /* 0x00005004030015a7 */ /* 0x000f2200080011ff */
[----:B------:R-:W-:Y:S01]  /*6410*/  BSSY B1, `(.L_x_100) ;  /* 0x0000013000017945 */ /* 0x000fe20003800000 */
[----:B----4-:R-:W-:Y:S03]  /*6420*/  @P1 SEL R84, RZ, 0x1, !P0 ;  /* 0x00000001ff541807 */ /* 0x010fe60004000000 */
[----:B------:R-:W-:Y:S05]  /*6430*/  @!P1 BRA `(.L_x_101) ;  /* 0x0000000000409947 */ /* 0x000fea0003800000 */
[----:B------:R-:W-:Y:S01]  /*6440*/  ISETP.NE.AND P1, PT, R85, RZ, PT ;  /* 0x000000ff5500720c */ /* 0x000fe20003f25270 */
[----:B------:R-:W-:Y:S01]  /*6450*/  BSSY B0, `(.L_x_102) ;  /* 0x0000009000007945 */ /* 0x000fe20003800000 */
[----:B------:R-:W-:Y:S11]  /*6460*/  ISETP.NE.AND P0, PT, R84, RZ, PT ;  /* 0x000000ff5400720c */ /* 0x000ff60003f05270 */
[----:B------:R-:W-:Y:S05]  /*6470*/  @P1 IMAD R5, R38, 0x1000, R39 ;  /* 0x0000100026051824 */ /* 0x000fea00078e0227 */
[----:B------:R-:W-:Y:S05]  /*6480*/  @P1 IADD3 R4, PT, PT, R5, UR48, RZ ;  /* 0x0000003005041c10 */ /* 0x000fea000fffe0ff */
[----:B------:R-:W-:Y:S01]  /*6490*/  @P1 IMAD.IADD R4, R71, 0x1, R4 ;  /* 0x0000000147041824 */ /* 0x000fe200078e0204 */
[----:B------:R-:W-:Y:S06]  /*64a0*/  @P0 BRA `(.L_x_103) ;  /* 0x00000000000c0947 */ /* 0x000fec0003800000 */
[----:B--2---:R-:W-:Y:S04]  /*64b0*/  SHF.L.U32 R0, R70, 0x1f, RZ ;  /* 0x0000001f46007819 */ /* 0x004fe800000006ff */
[----:B------:R-:W2:Y:S02]  /*64c0*/  SYNCS.PHASECHK.TRANS64.TRYWAIT P0, [R3+URZ+0x50], R0 ;  /* 0x00005000030075a7 */ /* 0x000ea400080011ff */
[----:B--2---:R-:W-:Y:S05]  /*64d0*/  @!P0 BRA `(.L_x_104) ;  /* 0x0000001c00648947 */ /* 0x004fea0003800000 */
.L_x_103:
[----:B------:R-:W-:Y:S05]  /*64e0*/  BSYNC B0 ;  /* 0x0000000000007941 */ /* 0x000fea0003800000 */
.L_x_102:
[----:B------:R-:W-:Y:S02]  /*64f0*/  ISETP.NE.AND P0, PT, R85, RZ, PT ;  /* 0x000000ff5500720c */ /* 0x000fe40003f05270 */
[----:B------:R-:W-:Y:S11]  /*6500*/  IADD3 R38, PT, PT, R38, 0x1, RZ ;  /* 0x0000000126267810 */ /* 0x000ff60007ffe0ff */
[----:B------:R-:W-:Y:S05]  /*6510*/  @P0 WARPSYNC.ALL ;  /* 0x0000000000000948 */ /* 0x000fea0003800000 */
[----:B------:R4:W1:Y:S04]  /*6520*/  @P0 LDSM.16.M88.4 R40, [R5+UR48+0x200] ;  /* 0x000200300528083b */ /* 0x0008680008000200 */
[----:B------:R4:W1:Y:S02]  /*6530*/  @P0 LDSM.16.M88.4 R48, [R4+0x200] ;  /* 0x000200000430083b */ /* 0x0008640000000200 */
.L_x_101:
[----:B------:R-:W-:Y:S05]  /*6540*/  BSYNC B1 ;  /* 0x0000000000017941 */ /* 0x000fea0003800000 */
.L_x_100:
[----:B--2---:R-:W-:Y:S05]  /*6550*/  VIADD R0, R33, 0x20 ;  /* 0x0000002021007836 */ /* 0x004fea0000000000 */
[----:B------:R-:W-:Y:S04]  /*6560*/  SHF.R.U32.HI R0, RZ, 0x15, R0 ;  /* 0x00000015ff007819 */ /* 0x000fe80000011600 */
[----:B------:R-:W-:Y:S11]  /*6570*/  LOP3.LUT P0, RZ, R0, 0x3, R65, 0x48, !PT ;  /* 0x0000000300ff7812 */ /* 0x000ff60007804841 */
[----:B------:R-:W-:Y:S02]  /*6580*/  @!UPT UIADD3 URZ, UPT, UPT, URZ, URZ, URZ ;  /* 0x000000fffffff290 */ /* 0x000fe4000fffe0ff */
[----:B------:R-:W-:Y:S05]  /*6590*/  @!P0 BRA `(.L_x_105) ;  /* 0x0000000000408947 */ /* 0x000fea0003800000 */
[----:B------:R-:W4:Y:S01]  /*65a0*/  LDCU.64 UR8, c[0x4][0x70] ;  /* 0x01000e00ff0877ac */ /* 0x000f220008000a00 */
[----:B------:R-:W-:Y:S01]  /*65b0*/  MOV R15, 0x0 ;  /* 0x00000000000f7802 */ /* 0x000fe20000000f00 */
[----:B------:R-:W-:Y:S02]  /*65c0*/  HFMA2 R12, -RZ, RZ, 0, 5.9604644775390625e-08 ;  /* 0x00000001ff0c7431 */ /* 0x000fe400000001ff */
[----:B------:R-:W-:Y:S02]  /*65d0*/  IMAD.MOV.U32 R8, RZ, RZ, 0x192 ;  /* 0x00000192ff087424 */ /* 0x000fe400078e00ff */
[----:B------:R-:W-:Y:S01]  /*65e0*/  IMAD.MOV.U32 R13, RZ, RZ, RZ ;  /* 0x000000ffff0d7224 */ /* 0x000fe200078e00ff */
[----:B------:R-:W2:Y:S01]  /*65f0*/  LDCU.64 UR6, c[0x4][0x78] ;  /* 0x01000f00ff0677ac */ /* 0x000ea20008000a00 */
[----:B------:R-:W1:Y:S01]  /*6600*/  LDC.64 R14, c[0x4][R15] ;  /* 0x010000000f0e7b82 */ /* 0x000e620000000a00 */
[----:B------:R-:W5:Y:S01]  /*6610*/  LDCU.64 UR4, c[0x4][0x10] ;  /* 0x01000200ff0477ac */ /* 0x000f620008000a00 */
[----:B----4-:R-:W-:Y:S01]  /*6620*/  MOV R5, UR9 ;  /* 0x0000000900057c02 */ /* 0x010fe20008000f00 */
[----:B------:R-:W-:Y:S01]  /*6630*/  IMAD.U32 R4, RZ, RZ, UR8 ;  /* 0x00000008ff047e24 */ /* 0x000fe2000f8e00ff */
[----:B--2---:R-:W-:Y:S01]  /*6640*/  MOV R7, UR7 ;  /* 0x0000000700077c02 */ /* 0x004fe20008000f00 */
[----:B------:R-:W-:Y:S01]  /*6650*/  IMAD.U32 R6, RZ, RZ, UR6 ;  /* 0x00000006ff067e24 */ /* 0x000fe2000f8e00ff */
[----:B-----5:R-:W-:Y:S01]  /*6660*/  MOV R11, UR5 ;  /* 0x00000005000b7c02 */ /* 0x020fe20008000f00 */
[----:B------:R-:W-:Y:S02]  /*6670*/  IMAD.U32 R10, RZ, RZ, UR4 ;  /* 0x00000004ff0a7e24 */ /* 0x000fe4000f8e00ff */
[----:B------:R-:W-:Y:S07]  /*6680*/  LEPC R20, `(.L_x_105) ;  /* 0x000000001014794e */ /* 0x000fee0000000000 */
[----:B-1-3--:R-:W-:Y:S05]  /*6690*/  CALL.ABS.NOINC R14 ;  /* 0x000000000e007343 */ /* 0x00afea0003c00000 */
.L_x_105:
[----:B------:R-:W-:Y:S05]  /*66a0*/  WARPSYNC.ALL ;  /* 0x0000000000007948 */ /* 0x000fea0003800000 */
[----:B------:R-:W-:Y:S01]  /*66b0*/  R2UR UR4, R33 ;  /* 0x00000000210472ca */ /* 0x000fe200000e0000 */
[--C-:B-1----:R-:W-:Y:S01]  /*66c0*/  HADD2.F32 R20, -RZ, R40.reuse.H0_H0 ;  /* 0x20000028ff147230 */ /* 0x102fe20000004100 */
[----:B------:R-:W-:Y:S01]  /*66d0*/  ISETP.NE.AND P0, PT, R72, RZ, PT ;  /* 0x000000ff4800720c */ /* 0x000fe20003f05270 */
[----:B------:R-:W-:Y:S01]  /*66e0*/  HADD2.F32 R34, -RZ, R40.H1_H1 ;  /* 0x30000028ff227230 */ /* 0x000fe20000004100 */
[----:B------:R-:W-:Y:S01]  /*66f0*/  BSSY.RECONVERGENT B0, `(.L_x_106) ;  /* 0x000004b000007945 */ /* 0x000fe20003800200 */
[----:B------:R-:W-:Y:S02]  /*6700*/  HADD2.F32 R36, -RZ, R41.H1_H1 ;  /* 0x30000029ff247230 */ /* 0x000fe40000004100 */
[--C-:B------:R-:W-:Y:S02]  /*6710*/  HADD2.F32 R21, -RZ, R42.reuse.H0_H0 ;  /* 0x2000002aff157230 */ /* 0x100fe40000004100 */
[----:B------:R-:W-:Y:S04]  /*6720*/  HADD2.F32 R37, -RZ, R43.H0_H0 ;  /* 0x2000002bff257230 */ /* 0x000fe80000004100 */
[----:B----4-:R-:W1:Y:S02]  /*6730*/  LDTM.16dp256bit.x4 R4, tmem[UR4+0x20] ;  /* 0x00002004000479ee */ /* 0x010e640008120000 */
[C---:B-1----:R-:W-:Y:S01]  /*6740*/  FMUL R0, R32.reuse, R4 ;  /* 0x0000000420007220 */ /* 0x042fe20000400000 */
        /* <DEDUP_REMOVED lines=60> */
[----:B------:R-:W-:Y:S02]  /*6b10*/  UIADD3 UR8, UP0, UPT, UR52, 0x680, URZ ;  /* 0x0000068034087890 */ /* 0x000fe4000ff1e0ff */
[----:B------:R-:W-:Y:S02]  /*6b20*/  UIADD3 UR5, UPT, UPT, UR41, 0x20, URZ ;  /* 0x0000002029057890 */ /* 0x000fe4000fffe0ff */
[----:B------:R-:W-:Y:S02]  /*6b30*/  UIADD3 UR4, UPT, UPT, UR48, 0x1200, URZ ;  /* 0x0000120030047890 */ /* 0x000fe4000fffe0ff */
[----:B------:R-:W-:Y:S01]  /*6b40*/  UIADD3.X UR9, UPT, UPT, URZ, UR53, URZ, UP0, !UPT ;  /* 0x00000035ff097290 */ /* 0x000fe200087fe4ff */
[----:B------:R-:W-:Y:S01]  /*6b50*/  UMOV UR6, UR42 ;  /* 0x0000002a00067c82 */ /* 0x000fe20008000000 */
[----:B------:R-:W-:Y:S07]  /*6b60*/  UMOV UR7, UR36 ;  /* 0x0000002400077c82 */ /* 0x000fee0008000000 */
[----:B------:R2:W-:Y:S01]  /*6b70*/  UTMASTG.3D [UR4], [UR8] ;  /* 0x00000004080073b5 */ /* 0x0005e20008010000 */
[----:B------:R0:W-:Y:S01]  /*6b80*/  UTMACMDFLUSH ;  /* 0x00000000000079b7 */ /* 0x0001e20000000000 */
[----:B--2---:R-:W-:Y:S04]  /*6b90*/  DEPBAR.LE SB0, 0x1 ;  /* 0x000080400000791a */ /* 0x004fe80000000000 */
.L_x_107:
[----:B------:R-:W-:Y:S05]  /*6ba0*/  BSYNC.RECONVERGENT B0 ;  /* 0x0000000000007941 */ /* 0x000fea0003800200 */
.L_x_106:
[----:B------:R-:W-:Y:S01]  /*6bb0*/  BAR.SYNC.DEFER_BLOCKING 0x1, 0x80 ;  /* 0x0042000000007b1d */ /* 0x000fe20000010000 */
[----:B------:R-:W-:Y:S01]  /*6bc0*/  ISETP.NE.AND P1, PT, R76, RZ, PT ;  /* 0x000000ff4c00720c */ /* 0x000fe20003f25270 */
[----:B------:R-:W-:Y:S01]  /*6bd0*/  UISETP.GT.U32.AND UP0, UPT, UR50, -0x3, UPT ;  /* 0xfffffffd3200788c */ /* 0x000fe2000bf04070 */
[----:B------:R-:W-:Y:S11]  /*6be0*/  LEA R4, R38, UR48, 0x3 ;  /* 0x0000003026047c11 */ /* 0x000ff6000f8e18ff */
        /* <DEDUP_REMOVED lines=11> */
.L_x_108:
        /* <DEDUP_REMOVED lines=8> */
[----:B--2---:R-:W-:Y:S05]  /*6d20*/  @P1 IADD3 R0, PT, PT, R38, UR48, RZ ;  /* 0x0000003026001c10 */ /* 0x004fea000fffe0ff */
[----:B------:R-:W-:Y:S01]  /*6d30*/  @P1 IMAD.IADD R0, R71, 0x1, R0 ;  /* 0x0000000147001824 */ /* 0x000fe200078e0200 */
[----:B------:R-:W-:Y:S06]  /*6d40*/  @P0 BRA `(.L_x_112) ;  /* 0x00000000000c0947 */ /* 0x000fec0003800000 */
[----:B------:R-:W-:Y:S04]  /*6d50*/  SHF.L.U32 R3, R70, 0x1f, RZ ;  /* 0x0000001f46037819 */ /* 0x000fe800000006ff */
[----:B------:R-:W2:Y:S02]  /*6d60*/  SYNCS.PHASECHK.TRANS64.TRYWAIT P0, [R4+URZ+0x50], R3 ;  /* 0x00005003040075a7 */ /* 0x000ea400080011ff */
[----:B--2---:R-:W-:Y:S05]  /*6d70*/  @!P0 BRA `(.L_x_113) ;  /* 0x0000001400508947 */ /* 0x004fea0003800000 */
.L_x_112:
[----:B------:R-:W-:Y:S05]  /*6d80*/  BSYNC B0 ;  /* 0x0000000000007941 */ /* 0x000fea0003800000 */
.L_x_111:
[----:B------:R-:W-:Y:S11]  /*6d90*/  ISETP.NE.AND P0, PT, R85, RZ, PT ;  /* 0x000000ff5500720c */ /* 0x000ff60003f05270 */
[----:B------:R-:W-:Y:S02]  /*6da0*/  @!UPT UIADD3 URZ, UPT, UPT, URZ, URZ, URZ ;  /* 0x000000fffffff290 */ /* 0x000fe4000fffe0ff */
[----:B------:R-:W-:Y:S05]  /*6db0*/  @P0 WARPSYNC.ALL ;  /* 0x0000000000000948 */ /* 0x000fea0003800000 */
[----:B------:R4:W1:Y:S04]  /*6dc0*/  @P0 LDSM.16.M88.4 R40, [R38+UR48+0x200] ;  /* 0x000200302628083b */ /* 0x0008680008000200 */
[----:B------:R4:W1:Y:S02]  /*6dd0*/  @P0 LDSM.16.M88.4 R48, [R0+0x200] ;  /* 0x000200000030083b */ /* 0x0008640000000200 */
.L_x_110:
[----:B------:R-:W-:Y:S05]  /*6de0*/  BSYNC B1 ;  /* 0x0000000000017941 */ /* 0x000fea0003800000 */
.L_x_109:
[----:B--2-4-:R-:W-:Y:S05]  /*6df0*/  VIADD R0, R33, 0x40 ;  /* 0x0000004021007836 */ /* 0x014fea0000000000 */
[----:B------:R-:W-:Y:S04]  /*6e00*/  SHF.R.U32.HI R0, RZ, 0x15, R0 ;  /* 0x00000015ff007819 */ /* 0x000fe80000011600 */
[----:B------:R-:W-:Y:S11]  /*6e10*/  LOP3.LUT P0, RZ, R0, 0x3, R65, 0x48, !PT ;  /* 0x0000000300ff7812 */ /* 0x000ff60007804841 */
[----:B------:R-:W-:Y:S02]  /*6e20*/  @!UPT UIADD3 URZ, UPT, UPT, URZ, URZ, URZ ;  /* 0x000000fffffff290 */ /* 0x000fe4000fffe0ff */
[----:B------:R-:W-:Y:S05]  /*6e30*/  @!P0 BRA `(.L_x_114) ;  /* 0x0000000000408947 */ /* 0x000fea0003800000 */
[----:B------:R-:W2:Y:S01]  /*6e40*/  LDCU.64 UR8, c[0x4][0x70] ;  /* 0x01000e00ff0877ac */ /* 0x000ea20008000a00 */
[----:B------:R-:W-:Y:S01]  /*6e50*/  MOV R15, 0x0 ;  /* 0x00000000000f7802 */ /* 0x000fe20000000f00 */
[----:B------:R-:W-:Y:S02]  /*6e60*/  HFMA2 R12, -RZ, RZ, 0, 5.9604644775390625e-08 ;  /* 0x00000001ff0c7431 */ /* 0x000fe400000001ff */
[----:B------:R-:W-:Y:S02]  /*6e70*/  IMAD.MOV.U32 R8, RZ, RZ, 0x192 ;  /* 0x00000192ff087424 */ /* 0x000fe400078e00ff */
[----:B------:R-:W-:Y:S01]  /*6e80*/  IMAD.MOV.U32 R13, RZ, RZ, RZ ;  /* 0x000000ffff0d7224 */ /* 0x000fe200078e00ff */
[----:B------:R-:W4:Y:S01]  /*6e90*/  LDCU.64 UR6, c[0x4][0x78] ;  /* 0x01000f00ff0677ac */ /* 0x000f220008000a00 */
[----:B------:R-:W1:Y:S01]  /*6ea0*/  LDC.64 R14, c[0x4][R15] ;  /* 0x010000000f0e7b82 */ /* 0x000e620000000a00 */
[----:B------:R-:W5:Y:S01]  /*6eb0*/  LDCU.64 UR4, c[0x4][0x10] ;  /* 0x01000200ff0477ac */ /* 0x000f620008000a00 */
[----:B--2---:R-:W-:Y:S01]  /*6ec0*/  MOV R5, UR9 ;  /* 0x0000000900057c02 */ /* 0x004fe20008000f00 */
[----:B------:R-:W-:Y:S01]  /*6ed0*/  IMAD.U32 R4, RZ, RZ, UR8 ;  /* 0x00000008ff047e24 */ /* 0x000fe2000f8e00ff */
[----:B----4-:R-:W-:Y:S01]  /*6ee0*/  MOV R7, UR7 ;  /* 0x0000000700077c02 */ /* 0x010fe20008000f00 */
[----:B------:R-:W-:Y:S01]  /*6ef0*/  IMAD.U32 R6, RZ, RZ, UR6 ;  /* 0x00000006ff067e24 */ /* 0x000fe2000f8e00ff */
[----:B-----5:R-:W-:Y:S01]  /*6f00*/  MOV R11, UR5 ;  /* 0x00000005000b7c02 */ /* 0x020fe20008000f00 */
[----:B------:R-:W-:Y:S02]  /*6f10*/  IMAD.U32 R10, RZ, RZ, UR4 ;  /* 0x00000004ff0a7e24 */ /* 0x000fe4000f8e00ff */
[----:B------:R-:W-:Y:S07]  /*6f20*/  LEPC R20, `(.L_x_114) ;  /* 0x000000001014794e */ /* 0x000fee0000000000 */
[----:B-1-3--:R-:W-:Y:S05]  /*6f30*/  CALL.ABS.NOINC R14 ;  /* 0x000000000e007343 */ /* 0x00afea0003c00000 */
.L_x_114:
[----:B------:R-:W-:Y:S01]  /*6f40*/  ISETP.NE.AND P0, PT, R72, RZ, PT ;  /* 0x000000ff4800720c */ /* 0x000fe20003f05270 */
[----:B------:R-:W-:Y:S05]  /*6f50*/  WARPSYNC.ALL ;  /* 0x0000000000007948 */ /* 0x000fea0003800000 */
[----:B------:R-:W-:Y:S01]  /*6f60*/  R2UR UR4, R33 ;  /* 0x00000000210472ca */ /* 0x000fe200000e0000 */
[--C-:B-1----:R-:W-:Y:S01]  /*6f70*/  HADD2.F32 R20, -RZ, R40.reuse.H0_H0 ;  /* 0x20000028ff147230 */ /* 0x102fe20000004100 */
[----:B------:R-:W-:Y:S01]  /*6f80*/  R2UR UR5, R79 ;  /* 0x000000004f0572ca */ /* 0x000fe200000e0000 */
[----:B------:R-:W-:Y:S01]  /*6f90*/  HADD2.F32 R34, -RZ, R40.H1_H1 ;  /* 0x30000028ff227230 */ /* 0x000fe20000004100 */
[----:B------:R-:W-:Y:S01]  /*6fa0*/  BSSY.RECONVERGENT B0, `(.L_x_115) ;  /* 0x000004f000007945 */ /* 0x000fe20003800200 */
[--C-:B------:R-:W-:Y:S02]  /*6fb0*/  HADD2.F32 R21, -RZ, R41.reuse.H0_H0 ;  /* 0x20000029ff157230 */ /* 0x100fe40000004100 */
[----:B------:R-:W-:Y:S02]  /*6fc0*/  HADD2.F32 R36, -RZ, R41.H1_H1 ;  /* 0x30000029ff247230 */ /* 0x000fe40000004100 */
[--C-:B------:R-:W-:Y:S02]  /*6fd0*/  HADD2.F32 R37, -RZ, R42.reuse.H0_H0 ;  /* 0x2000002aff257230 */ /* 0x100fe40000004100 */
[----:B------:R-:W-:Y:S02]  /*6fe0*/  HADD2.F32 R38, -RZ, R42.H1_H1 ;  /* 0x3000002aff267230 */ /* 0x000fe40000004100 */
[----:B------:R-:W1:Y:S01]  /*6ff0*/  LDTM.16dp256bit.x4 R4, tmem[UR4+0x40] ;  /* 0x00004004000479ee */ /* 0x000e620008120000 */
[----:B------:R-:W-:Y:S01]  /*7000*/  NOP ;  /* 0x0000000000007918 */ /* 0x000fe20000000000 */
[--C-:B---3--:R-:W-:Y:S01]  /*7010*/  HADD2.F32 R39, -RZ, R43.reuse.H0_H0 ;  /* 0x2000002bff277230 */ /* 0x108fe20000004100 */
[----:B------:R-:W-:Y:S01]  /*7020*/  UIADD3 UR5, UPT, UPT, UR5, 0xd0, URZ ;  /* 0x000000d005057890 */ /* 0x000fe2000fffe0ff */
[----:B------:R-:W-:Y:S02]  /*7030*/  HADD2.F32 R40, -RZ, R43.H1_H1 ;  /* 0x3000002bff287230 */ /* 0x000fe40000004100 */
[--C-:B------:R-:W-:Y:S01]  /*7040*/  HADD2.F32 R41, -RZ, R48.reuse.H0_H0 ;  /* 0x20000030ff297230 */ /* 0x100fe20000004100 */
[----:B------:R-:W-:Y:S01]  /*7050*/  UPRMT UR5, UR37, 0x654, UR5 ;  /* 0x0000065425057896 */ /* 0x000fe20008000005 */
[----:B------:R-:W-:Y:S02]  /*7060*/  HADD2.F32 R42, -RZ, R48.H1_H1 ;  /* 0x30000030ff2a7230 */ /* 0x000fe40000004100 */
[--C-:B------:R-:W-:Y:S02]  /*7070*/  HADD2.F32 R43, -RZ, R49.reuse.H0_H0 ;  /* 0x20000031ff2b7230 */ /* 0x100fe40000004100 */
[----:B------:R-:W-:Y:S02]  /*7080*/  HADD2.F32 R44, -RZ, R49.H1_H1 ;  /* 0x30000031ff2c7230 */ /* 0x000fe40000004100 */
[--C-:B------:R-:W-:Y:S02]  /*7090*/  HADD2.F32 R45, -RZ, R50.reuse.H0_H0 ;  /* 0x20000032ff2d7230 */ /* 0x100fe40000004100 */
[----:B-1----:R-:W-:Y:S01]  /*70a0*/  SYNCS.ARRIVE.TRANS64.RED.A1T0 RZ, [UR5], RZ ;  /* 0x000000ffffff79a7 */ /* 0x002fe20008100405 */
[----:B------:R-:W-:Y:S02]  /*70b0*/  HADD2.F32 R46, -RZ, R50.H1_H1 ;  /* 0x30000032ff2e7230 */ /* 0x000fe40000004100 */
[--C-:B------:R-:W-:Y:S02]  /*70c0*/  HADD2.F32 R47, -RZ, R51.reuse.H0_H0 ;  /* 0x20000033ff2f7230 */ /* 0x100fe40000004100 */
[----:B------:R-:W-:Y:S02]  /*70d0*/  HADD2.F32 R48, -RZ, R51.H1_H1 ;  /* 0x30000033ff307230 */ /* 0x000fe40000004100 */
[C---:B------:R-:W-:Y:S01]  /*70e0*/  FMUL R4, R32.reuse, R4 ;  /* 0x0000000420047220 */ /* 0x040fe20000400000 */
[C---:B------:R-:W-:Y:S01]  /*70f0*/  FMUL R5, R32.reuse, R5 ;  /* 0x0000000520057220 */ /* 0x040fe20000400000 */
[C---:B------:R-:W-:Y:S01]  /*7100*/  FMUL R6, R32.reuse, R6 ;  /* 0x0000000620067220 */ /* 0x040fe20000400000 */
[C---:B------:R-:W-:Y:S01]  /*7110*/  FMUL R7, R32.reuse, R7 ;  /* 0x0000000720077220 */ /* 0x040fe20000400000 */
[C---:B------:R-:W-:Y:S01]  /*7120*/  FFMA R4, R35.reuse, R20, R4 ;  /* 0x0000001423047223 */ /* 0x040fe20000000004 */
[C---:B------:R-:W-:Y:S01]  /*7130*/  FFMA R5, R35.reuse, R34, R5 ;  /* 0x0000002223057223 */ /* 0x040fe20000000005 */
[C---:B------:R-:W-:Y:S01]  /*7140*/  FFMA R6, R35.reuse, R21, R6 ;  /* 0x0000001523067223 */ /* 0x040fe20000000006 */
[----:B------:R-:W-:Y:S01]  /*7150*/  FFMA R7, R35, R36, R7 ;  /* 0x0000002423077223 */ /* 0x000fe20000000007 */
[C---:B------:R-:W-:Y:S01]  /*7160*/  FMUL R8, R32.reuse, R8 ;  /* 0x0000000820087220 */ /* 0x040fe20000400000 */
[C---:B------:R-:W-:Y:S01]  /*7170*/  FMUL R9, R32.reuse, R9 ;  /* 0x0000000920097220 */ /* 0x040fe20000400000 */
[----:B------:R-:W-:Y:S01]  /*7180*/  F2FP.F16.F32.PACK_AB R36, R5, R4 ;  /* 0x000000040524723e */ /* 0x000fe200000000ff */
[C---:B------:R-:W-:Y:S01]  /*7190*/  FMUL R0, R32.reuse, R10 ;  /* 0x0000000a20007220 */ /* 0x040fe20000400000 */
[----:B------:R-:W-:Y:S01]  /*71a0*/  FFMA R8, R35, R37, R8 ;  /* 0x0000002523087223 */ /* 0x000fe20000000008 */
[----:B------:R-:W-:Y:S01]  /*71b0*/  F2FP.F16.F32.PACK_AB R37, R7, R6 ;  /* 0x000000060725723e */ /* 0x000fe200000000ff */
[C---:B------:R-:W-:Y:S01]  /*71c0*/  FFMA R9, R35.reuse, R38, R9 ;  /* 0x0000002623097223 */ /* 0x040fe20000000009 */
[C---:B------:R-:W-:Y:S01]  /*71d0*/  FMUL R3, R32.reuse, R11 ;  /* 0x0000000b20037220 */ /* 0x040fe20000400000 */
[C---:B------:R-:W-:Y:S01]  /*71e0*/  FMUL R10, R32.reuse, R12 ;  /* 0x0000000c200a7220 */ /* 0x040fe20000400000 */
[C---:B------:R-:W-:Y:S01]  /*71f0*/  FMUL R11, R32.reuse, R13 ;  /* 0x0000000d200b7220 */ /* 0x040fe20000400000 */
[C---:B------:R-:W-:Y:S01]  /*7200*/  FFMA R0, R35.reuse, R39, R0 ;  /* 0x0000002723007223 */ /* 0x040fe20000000000 */
        /* <DEDUP_REMOVED lines=40> */
.L_x_116:
[----:B------:R-:W-:Y:S05]  /*7490*/  BSYNC.RECONVERGENT B0 ;  /* 0x0000000000007941 */ /* 0x000fea0003800200 */
.L_x_115:
[----:B------:R-:W-:Y:S01]  /*74a0*/  BAR.SYNC.DEFER_BLOCKING 0x1, 0x80 ;  /* 0x0042000000007b1d */ /* 0x000fe20000010000 */
[----:B------:R-:W-:Y:S01]  /*74b0*/  UIADD3 UR4, UPT, UPT, UR50, 0x1, URZ ;  /* 0x0000000132047890 */ /* 0x000fe2000fffe0ff */
[----:B------:R-:W-:Y:S03]  /*74c0*/  IADD3 R0, PT, PT, R30, 0x1, RZ ;  /* 0x000000011e007810 */ /* 0x000fe60007ffe0ff */
[----:B------:R-:W-:Y:S09]  /*74d0*/  UISETP.GT.U32.AND UP0, UPT, UR4, -0x3, UPT ;  /* 0xfffffffd0400788c */ /* 0x000ff2000bf04070 */
[----:B------:R-:W-:Y:S05]  /*74e0*/  BRA.U UP0, `(.L_x_117) ;  /* 0x0000000100287547 */ /* 0x000fea000b800000 */
[----:B------:R-:W-:Y:S01]  /*74f0*/  ISETP.NE.AND P0, PT, R76, RZ, PT ;  /* 0x000000ff4c00720c */ /* 0x000fe20003f05270 */
[----:B------:R-:W-:Y:S01]  /*7500*/  IMAD.U32 R4, RZ, RZ, UR49 ;  /* 0x00000031ff047e24 */ /* 0x000fe2000f8e00ff */
[----:B------:R-:W-:Y:S01]  /*7510*/  UIADD3 UR49, UPT, UPT, UR49, 0x1, URZ ;  /* 0x0000000131317890 */ /* 0x000fe2000fffe0ff */
[----:B------:R-:W-:Y:S03]  /*7520*/  IMAD.U32 R3, RZ, RZ, UR37 ;  /* 0x00000025ff037e24 */ /* 0x000fe6000f8e00ff */
[----:B------:R-:W-:Y:S04]  /*7530*/  UISETP.NE.AND UP0, UPT, UR49, 0x3, UPT ;  /* 0x000000033100788c */ /* 0x000fe8000bf05270 */
[----:B------:R-:W-:Y:S03]  /*7540*/  USEL UR49, UR49, URZ, UP0 ;  /* 0x000000ff31317287 */ /* 0x000fe60008000000 */
[----:B------:R-:W-:Y:S05]  /*7550*/  @P0 LEA R4, R4, UR48, 0x3 ;  /* 0x0000003004040c11 */ /* 0x000fea000f8e18ff */
[----:B------:R-:W-:Y:S05]  /*7560*/  @P0 VIADD R4, R4, 0x68 ;  /* 0x0000006804040836 */ /* 0x000fea0000000000 */
[----:B------:R-:W-:Y:S04]  /*7570*/  @P0 PRMT R3, R3, 0x654, R4 ;  /* 0x0000065403030816 */ /* 0x000fe80000000004 */
[----:B------:R2:W-:Y:S03]  /*7580*/  @P0 SYNCS.ARRIVE.TRANS64.RED.A1T0 RZ, [R3+URZ], RZ ;  /* 0x000000ff03ff09a7 */ /* 0x0005e600081004ff */
.L_x_117:
[----:B------:R-:W-:Y:S01]  /*7590*/  ISETP.NE.AND P2, PT, R73, RZ, PT ;  /* 0x000000ff4900720c */ /* 0x000fe20003f45270 */
[----:B------:R-:W-:Y:S01]  /*75a0*/  UIADD3 UR50, UPT, UPT, UR50, 0x3, URZ ;  /* 0x0000000332327890 */ /* 0x000fe2000fffe0ff */
[----:B------:R-:W-:Y:S01]  /*75b0*/  ISETP.NE.AND P0, PT, R75, 0x2, PT ;  /* 0x000000024b00780c */ /* 0x000fe20003f05270 */
[----:B------:R-:W-:Y:S01]  /*75c0*/  IMAD.IADD R20, R29, 0x1, R58 ;  /* 0x000000011d147824 */ /* 0x000fe200078e023a */
[----:B------:R-:W-:Y:S01]  /*75d0*/  ISETP.NE.AND P1, PT, R0, 0x4, PT ;  /* 0x000000040000780c */ /* 0x000fe20003f25270 */
[----:B------:R-:W-:Y:S01]  /*75e0*/  IMAD.IADD R21, R31, 0x1, R60 ;  /* 0x000000011f157824 */ /* 0x000fe200078e023c */
[----:B--2---:R-:W-:Y:S02]  /*75f0*/  SEL R3, RZ, 0x1, P0 ;  /* 0x00000001ff037807 */ /* 0x004fe40000000000 */
[----:B------:R-:W-:Y:S02]  /*7600*/  SEL R4, RZ, 0x1, P1 ;  /* 0x00000001ff047807 */ /* 0x000fe40000800000 */
[----:B------:R-:W-:Y:S02]  /*7610*/  LOP3.LUT R68, R68, R3, RZ, 0x3c, !PT ;  /* 0x0000000344447212 */ /* 0x000fe400078e3cff */
[----:B------:R-:W-:Y:S02]  /*7620*/  LOP3.LUT R69, R69, R4, RZ, 0x3c, !PT ;  /* 0x0000000445457212 */ /* 0x000fe400078e3cff */
[----:B------:R-:W-:Y:S02]  /*7630*/  @P2 R2UR UR36, R67 ;  /* 0x00000000432422ca */ /* 0x000fe400000e0000 */
[----:B------:R-:W-:Y:S02]  /*7640*/  SEL R75, R75, RZ, P0 ;  /* 0x000000ff4b4b7207 */ /* 0x000fe40000000000 */
[----:B------:R-:W-:Y:S01]  /*7650*/  SEL R30, R0, RZ, P1 ;  /* 0x000000ff001e7207 */ /* 0x000fe20000800000 */
[----:B------:R-:W-:Y:S10]  /*7660*/  @P2 BRA `(.L_x_118) ;  /* 0xffffffd8002c2947 */ /* 0x000ff4000383ffff */
[----:B------:R-:W-:-:S09]  /*7670*/  UISETP.NE.AND UP0, UPT, UR51, URZ, UPT ;  /* 0x000000ff3300728c */ /* 0x000fd2000bf05270 */
[----:B------:R-:W-:Y:S05]  /*7680*/  BRA.U !UP0, `(.L_x_119) ;  /* 0x0000000108487547 */ /* 0x000fea000b800000 */
[----:B------:R-:W2:Y:S02]  /*7690*/  LDCU.64 UR4, c[0x0][0x890] ;  /* 0x00011200ff0477ac */ /* 0x000ea40008000a00 */
[----:B--2---:R-:W-:-:S04]  /*76a0*/  UISETP.NE.U32.AND UP0, UPT, UR4, URZ, UPT ;  /* 0x000000ff0400728c */ /* 0x004fc8000bf05070 */
[----:B------:R-:W-:-:S09]  /*76b0*/  UISETP.NE.AND.EX UP0, UPT, UR5, URZ, UPT, UP0 ;  /* 0x000000ff0500728c */ /* 0x000fd2000bf05300 */
[----:B------:R-:W-:Y:S05]  /*76c0*/  BRA.U UP0, `(.L_x_120) ;  /* 0x00000001000c7547 */ /* 0x000fea000b800000 */
[----:B------:R-:W-:-:S13]  /*76d0*/  FSETP.NEU.AND P0, PT, R35, RZ, PT ;  /* 0x000000ff2300720b */ /* 0x000fda0003f0d000 */
[----:B------:R-:W-:Y:S05]  /*76e0*/  @!P0 EXIT ;  /* 0x000000000000894d */ /* 0x000fea0003800000 */
[----:B------:R-:W-:Y:S05]  /*76f0*/  BRA `(.L_x_119) ;  /* 0x00000000002c7947 */ /* 0x000fea0003800000 */
.L_x_120:
[----:B------:R-:W-:Y:S01]  /*7700*/  ISETP.NE.AND P0, PT, R74, RZ, PT ;  /* 0x000000ff4a00720c */ /* 0x000fe20003f05270 */
[----:B------:R-:W-:-:S12]  /*7710*/  BSSY.RECONVERGENT B0, `(.L_x_119) ;  /* 0x0000009000007945 */ /* 0x000fd80003800200 */
[----:B------:R-:W-:Y:S05]  /*7720*/  @P0 BRA `(.L_x_121) ;  /* 0x0000000000140947 */ /* 0x000fea0003800000 */
[----:B------:R-:W2:Y:S02]  /*7730*/  LDCU.64 UR4, c[0x0][0x888] ;  /* 0x00011100ff0477ac */ /* 0x000ea40008000a00 */
[----:B--2---:R-:W-:-:S04]  /*7740*/  ISETP.NE.U32.AND P0, PT, RZ, UR4, PT ;  /* 0x00000004ff007c0c */ /* 0x004fc8000bf05070 */
[----:B------:R-:W-:-:S13]  /*7750*/  ISETP.NE.AND.EX P0, PT, RZ, UR5, PT, P0 ;  /* 0x00000005ff007c0c */ /* 0x000fda000bf05300 */
[----:B------:R-:W-:Y:S05]  /*7760*/  @!P0 EXIT ;  /* 0x000000000000894d */ /* 0x000fea0003800000 */
[----:B------:R-:W-:Y:S05]  /*7770*/  BRA `(.L_x_122) ;  /* 0x0000000000087947 */ /* 0x000fea0003800000 */
.L_x_121:
[----:B------:R-:W-:-:S13]  /*7780*/  FSETP.NEU.AND P0, PT, R35, RZ, PT ;  /* 0x000000ff2300720b */ /* 0x000fda0003f0d000 */
[----:B------:R-:W-:Y:S05]  /*7790*/  @!P0 EXIT ;  /* 0x000000000000894d */ /* 0x000fea0003800000 */
.L_x_122:
[----:B------:R-:W-:Y:S05]  /*77a0*/  BSYNC.RECONVERGENT B0 ;  /* 0x0000000000007941 */ /* 0x000fea0003800200 */
.L_x_119:
[----:B------:R-:W-:Y:S01]  /*77b0*/  ULEA UR4, UR49, UR48, 0x3 ;  /* 0x0000003031047291 */ /* 0x000fe2000f8e18ff */
[----:B------:R-:W-:-:S04]  /*77c0*/  DEPBAR.LE SB0, 0x0 ;  /* 0x000080000000791a */ /* 0x000fc80000000000 */
[----:B------:R-:W-:-:S04]  /*77d0*/  UIADD3 UR4, UPT, UPT, UR4, 0x68, URZ ;  /* 0x0000006804047890 */ /* 0x000fc8000fffe0ff */
[----:B------:R-:W-:-:S09]  /*77e0*/  UPRMT UR4, UR37, 0x654, UR4 ;  /* 0x0000065425047896 */ /* 0x000fd20008000004 */
[----:B------:R-:W-:Y:S01]  /*77f0*/  SYNCS.ARRIVE.TRANS64.RED.A1T0 RZ, [UR4], RZ ;  /* 0x000000ffffff79a7 */ /* 0x000fe20008100404 */
[----:B------:R-:W-:Y:S05]  /*7800*/  EXIT ;  /* 0x000000000000794d */ /* 0x000fea0003800000 */
.L_x_19:
[----:B--2---:R2:W1:Y:S02]  /*7810*/  SYNCS.PHASECHK.TRANS64.TRYWAIT P0, [R3+URZ+0x100], R2 ;  /* 0x00010002030075a7 */ /* 0x00446400080011ff */
[----:B-1----:R-:W-:Y:S05]  /*7820*/  @!P0 NANOSLEEP.SYNCS 0x989680 ;  /* 0x009896800000895d */ /* 0x002fea0003900000 */
[----:B------:R-:W1:Y:S02]  /*7830*/  @!P0 SYNCS.PHASECHK.TRANS64 P0, [R3+URZ+0x100], R2 ;  /* 0x00010002030085a7 */ /* 0x000e6400080010ff */
[----:B-1----:R-:W-:Y:S05]  /*7840*/  @!P0 BRA `(.L_x_19) ;  /* 0xfffffffc00f08947 */ /* 0x002fea000383ffff */
[----:B------:R-:W-:Y:S05]  /*7850*/  BRA `(.L_x_123) ;  /* 0xffffff9c00647947 */ /* 0x000fea000383ffff */
.L_x_22:
[----:B-1----:R-:W-:Y:S07]  /*7860*/  MOV R2, UR33 ;  /* 0x0000002100027c02 */ /* 0x002fee0008000f00 */
.L_x_124:
[----:B-1----:R1:W2:Y:S02]  /*7870*/  SYNCS.PHASECHK.TRANS64.TRYWAIT P0, [R2+URZ+0x28], R5 ;  /* 0x00002805020075a7 */ /* 0x0022a400080011ff */
[----:B--2---:R-:W-:Y:S05]  /*7880*/  @!P0 NANOSLEEP.SYNCS 0x989680 ;  /* 0x009896800000895d */ /* 0x004fea0003900000 */
[----:B------:R-:W2:Y:S02]  /*7890*/  @!P0 SYNCS.PHASECHK.TRANS64 P0, [R2+URZ+0x28], R5 ;  /* 0x00002805020085a7 */ /* 0x000ea400080010ff */
[----:B--2---:R-:W-:Y:S05]  /*78a0*/  @!P0 BRA `(.L_x_124) ;  /* 0xfffffffc00f08947 */ /* 0x004fea000383ffff */
[----:B------:R-:W-:Y:S05]  /*78b0*/  BRA `(.L_x_21) ;  /* 0xffffff9c00b47947 */ /* 0x000fea000383ffff */
.L_x_28:
[----:B-1----:R-:W-:Y:S07]  /*78c0*/  MOV R2, UR33 ;  /* 0x0000002100027c02 */ /* 0x002fee0008000f00 */
.L_x_125:
[----:B-1----:R1:W2:Y:S02]  /*78d0*/  SYNCS.PHASECHK.TRANS64.TRYWAIT P0, [R2+URZ+0x28], R5 ;  /* 0x00002805020075a7 */ /* 0x0022a400080011ff */
[----:B--2---:R-:W-:Y:S05]  /*78e0*/  @!P0 NANOSLEEP.SYNCS 0x989680 ;  /* 0x009896800000895d */ /* 0x004fea0003900000 */
[----:B------:R-:W2:Y:S02]  /*78f0*/  @!P0 SYNCS.PHASECHK.TRANS64 P0, [R2+URZ+0x28], R5 ;  /* 0x00002805020085a7 */ /* 0x000ea400080010ff */
[----:B--2---:R-:W-:Y:S05]  /*7900*/  @!P0 BRA `(.L_x_125) ;  /* 0xfffffffc00f08947 */ /* 0x004fea000383ffff */
[----:B------:R-:W-:Y:S05]  /*7910*/  BRA `(.L_x_27) ;  /* 0xffffffa0008c7947 */ /* 0x000fea000383ffff */
.L_x_32:
[----:B-1----:R1:W2:Y:S02]  /*7920*/  SYNCS.PHASECHK.TRANS64.TRYWAIT P0, [R2+URZ+0x90], R3 ;  /* 0x00009003020075a7 */ /* 0x0022a400080011ff */
[----:B--2---:R-:W-:Y:S05]  /*7930*/  @!P0 NANOSLEEP.SYNCS 0x989680 ;  /* 0x009896800000895d */ /* 0x004fea0003900000 */
[----:B------:R-:W2:Y:S02]  /*7940*/  @!P0 SYNCS.PHASECHK.TRANS64 P0, [R2+URZ+0x90], R3 ;  /* 0x00009003020085a7 */ /* 0x000ea400080010ff */
[----:B--2---:R-:W-:Y:S05]  /*7950*/  @!P0 BRA `(.L_x_32) ;  /* 0xfffffffc00f08947 */ /* 0x004fea000383ffff */
[----:B------:R-:W-:Y:S05]  /*7960*/  BRA `(.L_x_126) ;  /* 0xffffffa400447947 */ /* 0x000fea000383ffff */
.L_x_36:
[----:B----4-:R-:W-:-:S07]  /*7970*/  MOV R0, UR5 ;  /* 0x0000000500007c02 */ /* 0x010fce0008000f00 */
.L_x_127:
[----:B-1----:R1:W2:Y:S02]  /*7980*/  SYNCS.PHASECHK.TRANS64.TRYWAIT P0, [R0+URZ], R3 ;  /* 0x00000003000075a7 */ /* 0x0022a400080011ff */
[----:B--2---:R-:W-:Y:S05]  /*7990*/  @!P0 NANOSLEEP.SYNCS 0x989680 ;  /* 0x009896800000895d */ /* 0x004fea0003900000 */
[----:B------:R-:W2:Y:S02]  /*79a0*/  @!P0 SYNCS.PHASECHK.TRANS64 P0, [R0+URZ], R3 ;  /* 0x00000003000085a7 */ /* 0x000ea400080010ff */
[----:B--2---:R-:W-:Y:S05]  /*79b0*/  @!P0 BRA `(.L_x_127) ;  /* 0xfffffffc00f08947 */ /* 0x004fea000383ffff */
[----:B------:R-:W-:Y:S05]  /*79c0*/  BRA `(.L_x_128) ;  /* 0xffffffa800b47947 */ /* 0x000fea000383ffff */
.L_x_37:
[----:B----4-:R-:W-:-:S07]  /*79d0*/  MOV R0, UR5 ;  /* 0x0000000500007c02 */ /* 0x010fce0008000f00 */
.L_x_129:
[----:B-1----:R1:W2:Y:S02]  /*79e0*/  SYNCS.PHASECHK.TRANS64.TRYWAIT P0, [R0+URZ], R3 ;  /* 0x00000003000075a7 */ /* 0x0022a400080011ff */
[----:B--2---:R-:W-:Y:S05]  /*79f0*/  @!P0 NANOSLEEP.SYNCS 0x989680 ;  /* 0x009896800000895d */ /* 0x004fea0003900000 */
[----:B------:R-:W2:Y:S02]  /*7a00*/  @!P0 SYNCS.PHASECHK.TRANS64 P0, [R0+URZ], R3 ;  /* 0x00000003000085a7 */ /* 0x000ea400080010ff */
[----:B--2---:R-:W-:Y:S05]  /*7a10*/  @!P0 BRA `(.L_x_129) ;  /* 0xfffffffc00f08947 */ /* 0x004fea000383ffff */
[----:B------:R-:W-:Y:S05]  /*7a20*/  BRA `(.L_x_130) ;  /* 0xffffffa800c07947 */ /* 0x000fea000383ffff */
.L_x_38:
[----:B----4-:R-:W-:-:S07]  /*7a30*/  MOV R0, UR5 ;  /* 0x0000000500007c02 */ /* 0x010fce0008000f00 */
.L_x_131:
[----:B-1----:R1:W2:Y:S02]  /*7a40*/  SYNCS.PHASECHK.TRANS64.TRYWAIT P0, [R0+URZ], R3 ;  /* 0x00000003000075a7 */ /* 0x0022a400080011ff */
[----:B--2---:R-:W-:Y:S05]  /*7a50*/  @!P0 NANOSLEEP.SYNCS 0x989680 ;  /* 0x009896800000895d */ /* 0x004fea0003900000 */
[----:B------:R-:W2:Y:S02]  /*7a60*/  @!P0 SYNCS.PHASECHK.TRANS64 P0, [R0+URZ], R3 ;  /* 0x00000003000085a7 */ /* 0x000ea400080010ff */
[----:B--2---:R-:W-:Y:S05]  /*7a70*/  @!P0 BRA `(.L_x_131) ;  /* 0xfffffffc00f08947 */ /* 0x004fea000383ffff */
[----:B------:R-:W-:Y:S05]  /*7a80*/  BRA `(.L_x_132) ;  /* 0xffffffa800cc7947 */ /* 0x000fea000383ffff */
.L_x_39:
[----:B----4-:R-:W-:-:S07]  /*7a90*/  MOV R0, UR5 ;  /* 0x0000000500007c02 */ /* 0x010fce0008000f00 */
.L_x_133:
[----:B-1----:R1:W2:Y:S02]  /*7aa0*/  SYNCS.PHASECHK.TRANS64.TRYWAIT P0, [R0+URZ], R3 ;  /* 0x00000003000075a7 */ /* 0x0022a400080011ff */
[----:B--2---:R-:W-:Y:S05]  /*7ab0*/  @!P0 NANOSLEEP.SYNCS 0x989680 ;  /* 0x009896800000895d */ /* 0x004fea0003900000 */
[----:B------:R-:W2:Y:S02]  /*7ac0*/  @!P0 SYNCS.PHASECHK.TRANS64 P0, [R0+URZ], R3 ;  /* 0x00000003000085a7 */ /* 0x000ea400080010ff */
[----:B--2---:R-:W-:Y:S05]  /*7ad0*/  @!P0 BRA `(.L_x_133) ;  /* 0xfffffffc00f08947 */ /* 0x004fea000383ffff */
[----:B------:R-:W-:Y:S05]  /*7ae0*/  BRA `(.L_x_134) ;  /* 0xffffffa800d87947 */ /* 0x000fea000383ffff */
.L_x_42:
[----:B-1----:R1:W2:Y:S02]  /*7af0*/  SYNCS.PHASECHK.TRANS64.TRYWAIT P0, [R0+URZ+0xf0], R5 ;  /* 0x0000f005000075a7 */ /* 0x0022a400080011ff */
[----:B--2---:R-:W-:Y:S05]  /*7b00*/  @!P0 NANOSLEEP.SYNCS 0x989680 ;  /* 0x009896800000895d */ /* 0x004fea0003900000 */
[----:B------:R-:W2:Y:S02]  /*7b10*/  @!P0 SYNCS.PHASECHK.TRANS64 P0, [R0+URZ+0xf0], R5 ;  /* 0x0000f005000085a7 */ /* 0x000ea400080010ff */
[----:B--2---:R-:W-:Y:S05]  /*7b20*/  @!P0 BRA `(.L_x_42) ;  /* 0xfffffffc00f08947 */ /* 0x004fea000383ffff */
[----:B------:R-:W-:Y:S05]  /*7b30*/  BRA `(.L_x_135) ;  /* 0xffffffac00347947 */ /* 0x000fea000383ffff */
.L_x_43:
[----:B------:R-:W-:-:S07]  /*7b40*/  MOV R0, UR5 ;  /* 0x0000000500007c02 */ /* 0x000fce0008000f00 */
.L_x_136:
[----:B-1----:R1:W2:Y:S02]  /*7b50*/  SYNCS.PHASECHK.TRANS64.TRYWAIT P0, [R0+URZ+0xa0], R5 ;  /* 0x0000a005000075a7 */ /* 0x0022a400080011ff */
[----:B--2---:R-:W-:Y:S05]  /*7b60*/  @!P0 NANOSLEEP.SYNCS 0x989680 ;  /* 0x009896800000895d */ /* 0x004fea0003900000 */
[----:B------:R-:W2:Y:S02]  /*7b70*/  @!P0 SYNCS.PHASECHK.TRANS64 P0, [R0+URZ+0xa0], R5 ;  /* 0x0000a005000085a7 */ /* 0x000ea400080010ff */
[----:B--2---:R-:W-:Y:S05]  /*7b80*/  @!P0 BRA `(.L_x_136) ;  /* 0xfffffffc00f08947 */ /* 0x004fea000383ffff */
[----:B------:R-:W-:Y:S05]  /*7b90*/  BRA `(.L_x_137) ;  /* 0xffffffac00447947 */ /* 0x000fea000383ffff */
.L_x_44:
[----:B-1----:R1:W2:Y:S02]  /*7ba0*/  SYNCS.PHASECHK.TRANS64.TRYWAIT P1, [R0+URZ+0x90], R5 ;  /* 0x00009005000075a7 */ /* 0x0022a400080211ff */
[----:B--2---:R-:W-:Y:S05]  /*7bb0*/  @!P1 NANOSLEEP.SYNCS 0x989680 ;  /* 0x009896800000995d */ /* 0x004fea0003900000 */
[----:B------:R-:W2:Y:S02]  /*7bc0*/  @!P1 SYNCS.PHASECHK.TRANS64 P1, [R0+URZ+0x90], R5 ;  /* 0x00009005000095a7 */ /* 0x000ea400080210ff */
[----:B--2---:R-:W-:Y:S05]  /*7bd0*/  @!P1 BRA `(.L_x_44) ;  /* 0xfffffffc00f09947 */ /* 0x004fea000383ffff */
[----:B------:R-:W-:Y:S05]  /*7be0*/  BRA `(.L_x_138) ;  /* 0xffffffac00747947 */ /* 0x000fea000383ffff */
.L_x_47:
[----:B------:R-:W-:-:S07]  /*7bf0*/  MOV R0, UR5 ;  /* 0x0000000500007c02 */ /* 0x000fce0008000f00 */
.L_x_139:
[----:B-1----:R1:W2:Y:S02]  /*7c00*/  SYNCS.PHASECHK.TRANS64.TRYWAIT P0, [R0+URZ+0xa0], R3 ;  /* 0x0000a003000075a7 */ /* 0x0022a400080011ff */
[----:B--2---:R-:W-:Y:S05]  /*7c10*/  @!P0 NANOSLEEP.SYNCS 0x989680 ;  /* 0x009896800000895d */ /* 0x004fea0003900000 */
[----:B------:R-:W2:Y:S02]  /*7c20*/  @!P0 SYNCS.PHASECHK.TRANS64 P0, [R0+URZ+0xa0], R3 ;  /* 0x0000a003000085a7 */ /* 0x000ea400080010ff */
[----:B--2---:R-:W-:Y:S05]  /*7c30*/  @!P0 BRA `(.L_x_139) ;  /* 0xfffffffc00f08947 */ /* 0x004fea000383ffff */
[----:B------:R-:W-:Y:S05]  /*7c40*/  BRA `(.L_x_46) ;  /* 0xffffffac00c87947 */ /* 0x000fea000383ffff */
.L_x_54:
[----:B-1----:R1:W2:Y:S02]  /*7c50*/  SYNCS.PHASECHK.TRANS64.TRYWAIT P1, [R0+URZ+0x90], R5 ;  /* 0x00009005000075a7 */ /* 0x0022a400080211ff */
[----:B--2---:R-:W-:Y:S05]  /*7c60*/  @!P1 NANOSLEEP.SYNCS 0x989680 ;  /* 0x009896800000995d */ /* 0x004fea0003900000 */
[----:B------:R-:W2:Y:S02]  /*7c70*/  @!P1 SYNCS.PHASECHK.TRANS64 P1, [R0+URZ+0x90], R5 ;  /* 0x00009005000095a7 */ /* 0x000ea400080210ff */
[----:B--2---:R-:W-:Y:S05]  /*7c80*/  @!P1 BRA `(.L_x_54) ;  /* 0xfffffffc00f09947 */ /* 0x004fea000383ffff */
[----:B------:R-:W-:Y:S05]  /*7c90*/  BRA `(.L_x_140) ;  /* 0xffffffb400587947 */ /* 0x000fea000383ffff */
.L_x_55:
[----:B------:R-:W-:-:S07]  /*7ca0*/  MOV R3, UR14 ;  /* 0x0000000e00037c02 */ /* 0x000fce0008000f00 */
.L_x_141:
[----:B-1----:R1:W2:Y:S02]  /*7cb0*/  SYNCS.PHASECHK.TRANS64.TRYWAIT P0, [R3+URZ+0xd0], R0 ;  /* 0x0000d000030075a7 */ /* 0x0022a400080011ff */
[----:B--2---:R-:W-:Y:S05]  /*7cc0*/  @!P0 NANOSLEEP.SYNCS 0x989680 ;  /* 0x009896800000895d */ /* 0x004fea0003900000 */
[----:B------:R-:W2:Y:S02]  /*7cd0*/  @!P0 SYNCS.PHASECHK.TRANS64 P0, [R3+URZ+0xd0], R0 ;  /* 0x0000d000030085a7 */ /* 0x000ea400080010ff */
[----:B--2---:R-:W-:Y:S05]  /*7ce0*/  @!P0 BRA `(.L_x_141) ;  /* 0xfffffffc00f08947 */ /* 0x004fea000383ffff */
[----:B------:R-:W-:Y:S05]  /*7cf0*/  BRA `(.L_x_142) ;  /* 0xffffffb400a47947 */ /* 0x000fea000383ffff */
.L_x_58:
[----:B------:R-:W-:Y:S07]  /*7d00*/  MOV R0, UR19 ;  /* 0x0000001300007c02 */ /* 0x000fee0008000f00 */
.L_x_143:
[----:B-1----:R1:W2:Y:S02]  /*7d10*/  SYNCS.PHASECHK.TRANS64.TRYWAIT P0, [R0+URZ], R3 ;  /* 0x00000003000075a7 */ /* 0x0022a400080011ff */
[----:B--2---:R-:W-:Y:S05]  /*7d20*/  @!P0 NANOSLEEP.SYNCS 0x989680 ;  /* 0x009896800000895d */ /* 0x004fea0003900000 */
[----:B------:R-:W2:Y:S02]  /*7d30*/  @!P0 SYNCS.PHASECHK.TRANS64 P0, [R0+URZ], R3 ;  /* 0x00000003000085a7 */ /* 0x000ea400080010ff */
[----:B--2---:R-:W-:Y:S05]  /*7d40*/  @!P0 BRA `(.L_x_143) ;  /* 0xfffffffc00f08947 */ /* 0x004fea000383ffff */
[----:B------:R-:W-:Y:S05]  /*7d50*/  BRA `(.L_x_57) ;  /* 0xffffffb400c07947 */ /* 0x000fea000383ffff */
.L_x_61:
[----:B------:R-:W-:-:S07]  /*7d60*/  MOV R0, UR5 ;  /* 0x0000000500007c02 */ /* 0x000fce0008000f00 */
.L_x_144:
[----:B--2---:R2:W3:Y:S02]  /*7d70*/  SYNCS.PHASECHK.TRANS64.TRYWAIT P0, [R0+URZ], R3 ;  /* 0x00000003000075a7 */ /* 0x0044e400080011ff */
[----:B---3--:R-:W-:Y:S05]  /*7d80*/  @!P0 NANOSLEEP.SYNCS 0x989680 ;  /* 0x009896800000895d */ /* 0x008fea0003900000 */
[----:B------:R-:W3:Y:S02]  /*7d90*/  @!P0 SYNCS.PHASECHK.TRANS64 P0, [R0+URZ], R3 ;  /* 0x00000003000085a7 */ /* 0x000ee400080010ff */
[----:B---3--:R-:W-:Y:S05]  /*7da0*/  @!P0 BRA `(.L_x_144) ;  /* 0xfffffffc00f08947 */ /* 0x008fea000383ffff */
[----:B------:R-:W-:Y:S05]  /*7db0*/  BRA `(.L_x_145) ;  /* 0xffffffb800ec7947 */ /* 0x000fea000383ffff */
.L_x_62:
[----:B------:R-:W-:-:S07]  /*7dc0*/  MOV R0, UR5 ;  /* 0x0000000500007c02 */ /* 0x000fce0008000f00 */
.L_x_146:
[----:B--2---:R2:W3:Y:S02]  /*7dd0*/  SYNCS.PHASECHK.TRANS64.TRYWAIT P0, [R0+URZ], R3 ;  /* 0x00000003000075a7 */ /* 0x0044e400080011ff */
[----:B---3--:R-:W-:Y:S05]  /*7de0*/  @!P0 NANOSLEEP.SYNCS 0x989680 ;  /* 0x009896800000895d */ /* 0x008fea0003900000 */
[----:B------:R-:W3:Y:S02]  /*7df0*/  @!P0 SYNCS.PHASECHK.TRANS64 P0, [R0+URZ], R3 ;  /* 0x00000003000085a7 */ /* 0x000ee400080010ff */
[----:B---3--:R-:W-:Y:S05]  /*7e00*/  @!P0 BRA `(.L_x_146) ;  /* 0xfffffffc00f08947 */ /* 0x008fea000383ffff */
[----:B------:R-:W-:Y:S05]  /*7e10*/  BRA `(.L_x_147) ;  /* 0xffffffb800f87947 */ /* 0x000fea000383ffff */
.L_x_63:
[----:B------:R-:W-:-:S07]  /*7e20*/  MOV R0, UR5 ;  /* 0x0000000500007c02 */ /* 0x000fce0008000f00 */
.L_x_148:
[----:B--2---:R2:W3:Y:S02]  /*7e30*/  SYNCS.PHASECHK.TRANS64.TRYWAIT P0, [R0+URZ], R3 ;  /* 0x00000003000075a7 */ /* 0x0044e400080011ff */
[----:B---3--:R-:W-:Y:S05]  /*7e40*/  @!P0 NANOSLEEP.SYNCS 0x989680 ;  /* 0x009896800000895d */ /* 0x008fea0003900000 */
[----:B------:R-:W3:Y:S02]  /*7e50*/  @!P0 SYNCS.PHASECHK.TRANS64 P0, [R0+URZ], R3 ;  /* 0x00000003000085a7 */ /* 0x000ee400080010ff */
[----:B---3--:R-:W-:Y:S05]  /*7e60*/  @!P0 BRA `(.L_x_148) ;  /* 0xfffffffc00f08947 */ /* 0x008fea000383ffff */
[----:B------:R-:W-:Y:S05]  /*7e70*/  BRA `(.L_x_149) ;  /* 0xffffffbc00047947 */ /* 0x000fea000383ffff */
.L_x_64:
[----:B------:R-:W-:-:S07]  /*7e80*/  MOV R0, UR6 ;  /* 0x0000000600007c02 */ /* 0x000fce0008000f00 */
.L_x_150:
[----:B--2---:R2:W3:Y:S02]  /*7e90*/  SYNCS.PHASECHK.TRANS64.TRYWAIT P0, [R0+URZ], R3 ;  /* 0x00000003000075a7 */ /* 0x0044e400080011ff */
[----:B---3--:R-:W-:Y:S05]  /*7ea0*/  @!P0 NANOSLEEP.SYNCS 0x989680 ;  /* 0x009896800000895d */ /* 0x008fea0003900000 */
[----:B------:R-:W3:Y:S02]  /*7eb0*/  @!P0 SYNCS.PHASECHK.TRANS64 P0, [R0+URZ], R3 ;  /* 0x00000003000085a7 */ /* 0x000ee400080010ff */
[----:B---3--:R-:W-:Y:S05]  /*7ec0*/  @!P0 BRA `(.L_x_150) ;  /* 0xfffffffc00f08947 */ /* 0x008fea000383ffff */
[----:B------:R-:W-:Y:S05]  /*7ed0*/  BRA `(.L_x_151) ;  /* 0xffffffbc00107947 */ /* 0x000fea000383ffff */
.L_x_69:
[----:B--2---:R2:W3:Y:S02]  /*7ee0*/  SYNCS.PHASECHK.TRANS64.TRYWAIT P0, [R0+URZ+0x90], R3 ;  /* 0x00009003000075a7 */ /* 0x0044e400080011ff */
[----:B---3--:R-:W-:Y:S05]  /*7ef0*/  @!P0 NANOSLEEP.SYNCS 0x989680 ;  /* 0x009896800000895d */ /* 0x008fea0003900000 */
[----:B------:R-:W3:Y:S02]  /*7f00*/  @!P0 SYNCS.PHASECHK.TRANS64 P0, [R0+URZ+0x90], R3 ;  /* 0x00009003000085a7 */ /* 0x000ee400080010ff */
[----:B---3--:R-:W-:Y:S05]  /*7f10*/  @!P0 BRA `(.L_x_69) ;  /* 0xfffffffc00f08947 */ /* 0x008fea000383ffff */
[----:B------:R-:W-:Y:S05]  /*7f20*/  BRA `(.L_x_152) ;  /* 0xffffffc000187947 */ /* 0x000fea000383ffff */
.L_x_72:
[----:B------:R-:W-:Y:S07]  /*7f30*/  MOV R0, UR7 ;  /* 0x0000000700007c02 */ /* 0x000fee0008000f00 */
.L_x_153:
[----:B--2---:R2:W3:Y:S02]  /*7f40*/  SYNCS.PHASECHK.TRANS64.TRYWAIT P0, [R0+URZ+0x88], R3 ;  /* 0x00008803000075a7 */ /* 0x0044e400080011ff */
[----:B---3--:R-:W-:Y:S05]  /*7f50*/  @!P0 NANOSLEEP.SYNCS 0x989680 ;  /* 0x009896800000895d */ /* 0x008fea0003900000 */
[----:B------:R-:W3:Y:S02]  /*7f60*/  @!P0 SYNCS.PHASECHK.TRANS64 P0, [R0+URZ+0x88], R3 ;  /* 0x00008803000085a7 */ /* 0x000ee400080010ff */
[----:B---3--:R-:W-:Y:S05]  /*7f70*/  @!P0 BRA `(.L_x_153) ;  /* 0xfffffffc00f08947 */ /* 0x008fea000383ffff */
[----:B------:R-:W-:Y:S05]  /*7f80*/  BRA `(.L_x_71) ;  /* 0xffffffc000f87947 */ /* 0x000fea000383ffff */
.L_x_75:
[----:B------:R-:W-:Y:S07]  /*7f90*/  MOV R3, UR7 ;  /* 0x0000000700037c02 */ /* 0x000fee0008000f00 */
.L_x_154:
[----:B-1----:R1:W2:Y:S02]  /*7fa0*/  SYNCS.PHASECHK.TRANS64.TRYWAIT P0, [R3+URZ+0x68], R12 ;  /* 0x0000680c030075a7 */ /* 0x0022a400080011ff */
[----:B--2---:R-:W-:Y:S05]  /*7fb0*/  @!P0 NANOSLEEP.SYNCS 0x989680 ;  /* 0x009896800000895d */ /* 0x004fea0003900000 */
[----:B------:R-:W2:Y:S02]  /*7fc0*/  @!P0 SYNCS.PHASECHK.TRANS64 P0, [R3+URZ+0x68], R12 ;  /* 0x0000680c030085a7 */ /* 0x000ea400080010ff */
[----:B--2---:R-:W-:Y:S05]  /*7fd0*/  @!P0 BRA `(.L_x_154) ;  /* 0xfffffffc00f08947 */ /* 0x004fea000383ffff */
[----:B------:R-:W-:Y:S05]  /*7fe0*/  BRA `(.L_x_155) ;  /* 0xffffffc400707947 */ /* 0x000fea000383ffff */
.L_x_76:
[----:B-1----:R-:W-:Y:S07]  /*7ff0*/  MOV R3, UR7 ;  /* 0x0000000700037c02 */ /* 0x002fee0008000f00 */
.L_x_156:
[----:B-1----:R1:W2:Y:S02]  /*8000*/  SYNCS.PHASECHK.TRANS64.TRYWAIT P0, [R3+URZ+0x70], R12 ;  /* 0x0000700c030075a7 */ /* 0x0022a400080011ff */
[----:B--2---:R-:W-:Y:S05]  /*8010*/  @!P0 NANOSLEEP.SYNCS 0x989680 ;  /* 0x009896800000895d */ /* 0x004fea0003900000 */
[----:B------:R-:W2:Y:S02]  /*8020*/  @!P0 SYNCS.PHASECHK.TRANS64 P0, [R3+URZ+0x70], R12 ;  /* 0x0000700c030085a7 */ /* 0x000ea400080010ff */
[----:B--2---:R-:W-:Y:S05]  /*8030*/  @!P0 BRA `(.L_x_156) ;  /* 0xfffffffc00f08947 */ /* 0x004fea000383ffff */
[----:B------:R-:W-:Y:S05]  /*8040*/  BRA `(.L_x_157) ;  /* 0xffffffc400b07947 */ /* 0x000fea000383ffff */
.L_x_77:
[----:B------:R-:W-:Y:S07]  /*8050*/  MOV R3, UR7 ;  /* 0x0000000700037c02 */ /* 0x000fee0008000f00 */
.L_x_158:
[----:B-1----:R1:W2:Y:S02]  /*8060*/  SYNCS.PHASECHK.TRANS64.TRYWAIT P0, [R3+URZ+0x78], R12 ;  /* 0x0000780c030075a7 */ /* 0x0022a400080011ff */
[----:B--2---:R-:W-:Y:S05]  /*8070*/  @!P0 NANOSLEEP.SYNCS 0x989680 ;  /* 0x009896800000895d */ /* 0x004fea0003900000 */
[----:B------:R-:W2:Y:S02]  /*8080*/  @!P0 SYNCS.PHASECHK.TRANS64 P0, [R3+URZ+0x78], R12 ;  /* 0x0000780c030085a7 */ /* 0x000ea400080010ff */
[----:B--2---:R-:W-:Y:S05]  /*8090*/  @!P0 BRA `(.L_x_158) ;  /* 0xfffffffc00f08947 */ /* 0x004fea000383ffff */
[----:B------:R-:W-:Y:S05]  /*80a0*/  BRA `(.L_x_159) ;  /* 0xffffffc800387947 */ /* 0x000fea000383ffff */
.L_x_79:
[----:B------:R-:W-:-:S07]  /*80b0*/  MOV R0, UR7 ;  /* 0x0000000700007c02 */ /* 0x000fce0008000f00 */
.L_x_160:
[----:B-1----:R1:W3:Y:S02]  /*80c0*/  SYNCS.PHASECHK.TRANS64.TRYWAIT P0, [R0+URZ+0x68], R3 ;  /* 0x00006803000075a7 */ /* 0x0022e400080011ff */
[----:B---3--:R-:W-:Y:S05]  /*80d0*/  @!P0 NANOSLEEP.SYNCS 0x989680 ;  /* 0x009896800000895d */ /* 0x008fea0003900000 */
[----:B------:R-:W3:Y:S02]  /*80e0*/  @!P0 SYNCS.PHASECHK.TRANS64 P0, [R0+URZ+0x68], R3 ;  /* 0x00006803000085a7 */ /* 0x000ee400080010ff */
[----:B---3--:R-:W-:Y:S05]  /*80f0*/  @!P0 BRA `(.L_x_160) ;  /* 0xfffffffc00f08947 */ /* 0x008fea000383ffff */
[----:B------:R-:W-:Y:S05]  /*8100*/  BRA `(.L_x_161) ;  /* 0xffffffc800a87947 */ /* 0x000fea000383ffff */
.L_x_80:
[----:B-1----:R-:W-:-:S07]  /*8110*/  MOV R0, UR7 ;  /* 0x0000000700007c02 */ /* 0x002fce0008000f00 */
.L_x_162:
[----:B-1----:R1:W3:Y:S02]  /*8120*/  SYNCS.PHASECHK.TRANS64.TRYWAIT P0, [R0+URZ+0x70], R3 ;  /* 0x00007003000075a7 */ /* 0x0022e400080011ff */
[----:B---3--:R-:W-:Y:S05]  /*8130*/  @!P0 NANOSLEEP.SYNCS 0x989680 ;  /* 0x009896800000895d */ /* 0x008fea0003900000 */
[----:B------:R-:W3:Y:S02]  /*8140*/  @!P0 SYNCS.PHASECHK.TRANS64 P0, [R0+URZ+0x70], R3 ;  /* 0x00007003000085a7 */ /* 0x000ee400080010ff */
[----:B---3--:R-:W-:Y:S05]  /*8150*/  @!P0 BRA `(.L_x_162) ;  /* 0xfffffffc00f08947 */ /* 0x008fea000383ffff */
[----:B------:R-:W-:Y:S05]  /*8160*/  BRA `(.L_x_163) ;  /* 0xffffffc800987947 */ /* 0x000fea000383ffff */
.L_x_82:
[----:B--2---:R2:W4:Y:S02]  /*8170*/  SYNCS.PHASECHK.TRANS64.TRYWAIT P0, [R0+URZ+0x90], R3 ;  /* 0x00009003000075a7 */ /* 0x00452400080011ff */
[----:B----4-:R-:W-:Y:S05]  /*8180*/  @!P0 NANOSLEEP.SYNCS 0x989680 ;  /* 0x009896800000895d */ /* 0x010fea0003900000 */
[----:B------:R-:W4:Y:S02]  /*8190*/  @!P0 SYNCS.PHASECHK.TRANS64 P0, [R0+URZ+0x90], R3 ;  /* 0x00009003000085a7 */ /* 0x000f2400080010ff */
[----:B----4-:R-:W-:Y:S05]  /*81a0*/  @!P0 BRA `(.L_x_82) ;  /* 0xfffffffc00f08947 */ /* 0x010fea000383ffff */
[----:B------:R-:W-:Y:S05]  /*81b0*/  BRA `(.L_x_164) ;  /* 0xffffffcc006c7947 */ /* 0x000fea000383ffff */
.L_x_93:
[----:B-1----:R-:W-:Y:S04]  /*81c0*/  MOV R0, UR48 ;  /* 0x0000003000007c02 */ /* 0x002fe80008000f00 */
[----:B------:R1:W3:Y:S03]  /*81d0*/  SYNCS.PHASECHK.TRANS64.TRYWAIT P1, [R0+URZ+0x50], R3 ;  /* 0x00005003000075a7 */ /* 0x0002e600080211ff */
[----:B---3--:R-:W-:Y:S05]  /*81e0*/  @!P1 NANOSLEEP.SYNCS 0x989680 ;  /* 0x009896800000995d */ /* 0x008fea0003900000 */
[----:B------:R-:W3:Y:S02]  /*81f0*/  @!P1 SYNCS.PHASECHK.TRANS64 P1, [R0+URZ+0x50], R3 ;  /* 0x00005003000095a7 */ /* 0x000ee400080210ff */
[----:B---3--:R-:W-:Y:S05]  /*8200*/  @!P1 BRA `(.L_x_93) ;  /* 0xfffffffc00ec9947 */ /* 0x008fea000383ffff */
[----:B------:R-:W-:Y:S05]  /*8210*/  BRA `(.L_x_92) ;  /* 0xffffffd800747947 */ /* 0x000fea000383ffff */
.L_x_95:
[----:B-1----:R1:W4:Y:S02]  /*8220*/  SYNCS.PHASECHK.TRANS64.TRYWAIT P0, [R79+URZ+0xb0], R4 ;  /* 0x0000b0044f0075a7 */ /* 0x00232400080011ff */
[----:B----4-:R-:W-:Y:S05]  /*8230*/  @!P0 NANOSLEEP.SYNCS 0x989680 ;  /* 0x009896800000895d */ /* 0x010fea0003900000 */
[----:B------:R-:W4:Y:S02]  /*8240*/  @!P0 SYNCS.PHASECHK.TRANS64 P0, [R79+URZ+0xb0], R4 ;  /* 0x0000b0044f0085a7 */ /* 0x000f2400080010ff */
[----:B----4-:R-:W-:Y:S05]  /*8250*/  @!P0 BRA `(.L_x_95) ;  /* 0xfffffffc00f08947 */ /* 0x010fea000383ffff */
[----:B------:R-:W-:Y:S05]  /*8260*/  BRA `(.L_x_94) ;  /* 0xffffffd800987947 */ /* 0x000fea000383ffff */
.L_x_104:
[----:B--2---:R2:W4:Y:S02]  /*8270*/  SYNCS.PHASECHK.TRANS64.TRYWAIT P0, [R3+URZ+0x50], R0 ;  /* 0x00005000030075a7 */ /* 0x00452400080011ff */
[----:B----4-:R-:W-:Y:S05]  /*8280*/  @!P0 NANOSLEEP.SYNCS 0x989680 ;  /* 0x009896800000895d */ /* 0x010fea0003900000 */
[----:B------:R-:W4:Y:S02]  /*8290*/  @!P0 SYNCS.PHASECHK.TRANS64 P0, [R3+URZ+0x50], R0 ;  /* 0x00005000030085a7 */ /* 0x000f2400080010ff */
[----:B----4-:R-:W-:Y:S05]  /*82a0*/  @!P0 BRA `(.L_x_104) ;  /* 0xfffffffc00f08947 */ /* 0x010fea000383ffff */
[----:B------:R-:W-:Y:S05]  /*82b0*/  BRA `(.L_x_103) ;  /* 0xffffffe000887947 */ /* 0x000fea000383ffff */
.L_x_113:
[----:B--2---:R2:W4:Y:S02]  /*82c0*/  SYNCS.PHASECHK.TRANS64.TRYWAIT P0, [R4+URZ+0x50], R3 ;  /* 0x00005003040075a7 */ /* 0x00452400080011ff */
[----:B----4-:R-:W-:Y:S05]  /*82d0*/  @!P0 NANOSLEEP.SYNCS 0x989680 ;  /* 0x009896800000895d */ /* 0x010fea0003900000 */
[----:B------:R-:W4:Y:S02]  /*82e0*/  @!P0 SYNCS.PHASECHK.TRANS64 P0, [R4+URZ+0x50], R3 ;  /* 0x00005003040085a7 */ /* 0x000f2400080010ff */
[----:B----4-:R-:W-:Y:S05]  /*82f0*/  @!P0 BRA `(.L_x_113) ;  /* 0xfffffffc00f08947 */ /* 0x010fea000383ffff */
[----:B------:R-:W-:Y:S05]  /*8300*/  BRA `(.L_x_112) ;  /* 0xffffffe8009c7947 */ /* 0x000fea000383ffff */
        .weak           $__internal_0_$__cuda_sm10x_tcgen05_guardrail_trap_col_being_dealloced_not_returned_by_alloc
        .type           $__internal_0_$__cuda_sm10x_tcgen05_guardrail_trap_col_being_dealloced_not_returned_by_alloc,@function
        .size           $__internal_0_$__cuda_sm10x_tcgen05_guardrail_trap_col_being_dealloced_not_returned_by_alloc,($__internal_1_$__cuda_sm10x_tcgen05_guardrail_trap_phase_invalid_during_alloc - $__internal_0_$__cuda_sm10x_tcgen05_guardrail_trap_col_being_dealloced_not_returned_by_alloc)
$__internal_0_$__cuda_sm10x_tcgen05_guardrail_trap_col_being_dealloced_not_returned_by_alloc:
[----:B------:R-:W-:Y:S05]  /*8310*/  BPT.TRAP 0x1 ;  /* 0x000000040000795c */ /* 0x000fea0000300000 */
[----:B------:R-:W-:-:S04]  /*8320*/  HFMA2 R3, -RZ, RZ, 0, 0 ;  /* 0x00000000ff037431 */ /* 0x000fc800000001ff */
[----:B------:R-:W-:Y:S05]  /*8330*/  RET.REL.NODEC R2 `(_ZN7cutlass13device_kernelINS_4gemm6kernel13GemmUniversalIN4cute5tupleIJiiiiEEENS1_10collective13CollectiveMmaINS1_35MainloopSm100TmaUmmaWarpSpecializedILi5ELi2ELi4ENS5_IJNS4_1CILi1EEESB_SB_EEEEENS5_IJNSA_ILi64EEENSA_ILi96EEENSA_ILi128EEEEEENS_6half_tENS5_IJlSB_lEEESI_SJ_NS4_8TiledMMAINS4_8MMA_AtomIJNS4_20SM100_MMA_F16BF16_SSISI_SI_fLi64ELi96ELNS4_4UMMA5MajorE0ELSO_0ELNSN_7ScaleInE0ELSP_0EEEEEENS4_6LayoutISC_NS5_IJNSA_ILi0EEEST_ST_EEEEENS5_IJNS4_10UnderscoreESW_SW_EEEEENS4_13SM90_TMA_LOADENS4_14ComposedLayoutINS4_7SwizzleILi3ELi4ELi3EEENS4_18smem_ptr_flag_bitsILi16EEENSS_INS5_IJNSA_ILi8EEESE_EEENS5_IJSE_SB_EEEEEEEvNS4_8identityESZ_S19_vS1A_EENS_8epilogue10collective18CollectiveEpilogueINS1C_23Sm100TmaWarpSpecializedILi3ELi2ELi16ELb1ELb0EEEJSH_NS5_IJNSS_ISE_SB_EENSS_INSA_ILi32EEESB_EEEEESI_SJ_SI_SJ_NS1C_6fusion15FusionCallbacksIS1G_NS1L_17LinearCombinationISI_fSI_fLNS_15FloatRoundStyleE2EEESH_S1K_JEEENS4_5SM1004TMEM4LOAD26SM100_TMEM_LOAD_16dp256b4xESZ_NS10_INS11_ILi2ELi4ELi3EEES14_NSS_INS5_IJS15_S1I_EEENS5_IJS1I_SB_EEEEEEENS4_17SM75_U32x4_LDSM_NENS4_14SM90_TMA_STOREES1Z_NS4_17SM90_U32x4_STSM_NENS4_39AutoVectorizingCopyWithAssumedAlignmentILi128EEEEEEvvEEEEvNT_6ParamsE) ;  /* 0xffffff7c02307950 */ /* 0x000fea0003c3ffff */
        .weak           $__internal_1_$__cuda_sm10x_tcgen05_guardrail_trap_phase_invalid_during_alloc
        .type           $__internal_1_$__cuda_sm10x_tcgen05_guardrail_trap_phase_invalid_during_alloc,@function
        .size           $__internal_1_$__cuda_sm10x_tcgen05_guardrail_trap_phase_invalid_during_alloc,($__internal_2_$__cuda_sm10x_tcgen05_guardrail_trap_unallocated_columns_being_dealloced - $__internal_1_$__cuda_sm10x_tcgen05_guardrail_trap_phase_invalid_during_alloc)
$__internal_1_$__cuda_sm10x_tcgen05_guardrail_trap_phase_invalid_during_alloc:
[----:B------:R-:W-:Y:S05]  /*8340*/  BPT.TRAP 0x1 ;  /* 0x000000040000795c */ /* 0x000fea0000300000 */
[----:B------:R-:W-:-:S04]  /*8350*/  MOV R3, 0x0 ;  /* 0x0000000000037802 */ /* 0x000fc80000000f00 */
[----:B------:R-:W-:Y:S05]  /*8360*/  RET.REL.NODEC R2 `(_ZN7cutlass13device_kernelINS_4gemm6kernel13GemmUniversalIN4cute5tupleIJiiiiEEENS1_10collective13CollectiveMmaINS1_35MainloopSm100TmaUmmaWarpSpecializedILi5ELi2ELi4ENS5_IJNS4_1CILi1EEESB_SB_EEEEENS5_IJNSA_ILi64EEENSA_ILi96EEENSA_ILi128EEEEEENS_6half_tENS5_IJlSB_lEEESI_SJ_NS4_8TiledMMAINS4_8MMA_AtomIJNS4_20SM100_MMA_F16BF16_SSISI_SI_fLi64ELi96ELNS4_4UMMA5MajorE0ELSO_0ELNSN_7ScaleInE0ELSP_0EEEEEENS4_6LayoutISC_NS5_IJNSA_ILi0EEEST_ST_EEEEENS5_IJNS4_10UnderscoreESW_SW_EEEEENS4_13SM90_TMA_LOADENS4_14ComposedLayoutINS4_7SwizzleILi3ELi4ELi3EEENS4_18smem_ptr_flag_bitsILi16EEENSS_INS5_IJNSA_ILi8EEESE_EEENS5_IJSE_SB_EEEEEEEvNS4_8identityESZ_S19_vS1A_EENS_8epilogue10collective18CollectiveEpilogueINS1C_23Sm100TmaWarpSpecializedILi3ELi2ELi16ELb1ELb0EEEJSH_NS5_IJNSS_ISE_SB_EENSS_INSA_ILi32EEESB_EEEEESI_SJ_SI_SJ_NS1C_6fusion15FusionCallbacksIS1G_NS1L_17LinearCombinationISI_fSI_fLNS_15FloatRoundStyleE2EEESH_S1K_JEEENS4_5SM1004TMEM4LOAD26SM100_TMEM_LOAD_16dp256b4xESZ_NS10_INS11_ILi2ELi4ELi3EEES14_NSS_INS5_IJS15_S1I_EEENS5_IJS1I_SB_EEEEEEENS4_17SM75_U32x4_LDSM_NENS4_14SM90_TMA_STOREES1Z_NS4_17SM90_U32x4_STSM_NENS4_39AutoVectorizingCopyWithAssumedAlignmentILi128EEEEEEvvEEEEvNT_6ParamsE) ;  /* 0xffffff7c02247950 */ /* 0x000fea0003c3ffff */
        .weak           $__internal_2_$__cuda_sm10x_tcgen05_guardrail_trap_unallocated_columns_being_dealloced
        .type           $__internal_2_$__cuda_sm10x_tcgen05_guardrail_trap_unallocated_columns_being_dealloced,@function
        .size           $__internal_2_$__cuda_sm10x_tcgen05_guardrail_trap_unallocated_columns_being_dealloced,(.L_x_166 - $__internal_2_$__cuda_sm10x_tcgen05_guardrail_trap_unallocated_columns_being_dealloced)
$__internal_2_$__cuda_sm10x_tcgen05_guardrail_trap_unallocated_columns_being_dealloced:
[----:B------:R-:W-:Y:S05]  /*8370*/  BPT.TRAP 0x1 ;  /* 0x000000040000795c */ /* 0x000fea0000300000 */
[----:B------:R-:W-:-:S04]  /*8380*/  HFMA2 R3, -RZ, RZ, 0, 0 ;  /* 0x00000000ff037431 */ /* 0x000fc800000001ff */
[----:B------:R-:W-:Y:S05]  /*8390*/  RET.REL.NODEC R2 `(_ZN7cutlass13device_kernelINS_4gemm6kernel13GemmUniversalIN4cute5tupleIJiiiiEEENS1_10collective13CollectiveMmaINS1_35MainloopSm100TmaUmmaWarpSpecializedILi5ELi2ELi4ENS5_IJNS4_1CILi1EEESB_SB_EEEEENS5_IJNSA_ILi64EEENSA_ILi96EEENSA_ILi128EEEEEENS_6half_tENS5_IJlSB_lEEESI_SJ_NS4_8TiledMMAINS4_8MMA_AtomIJNS4_20SM100_MMA_F16BF16_SSISI_SI_fLi64ELi96ELNS4_4UMMA5MajorE0ELSO_0ELNSN_7ScaleInE0ELSP_0EEEEEENS4_6LayoutISC_NS5_IJNSA_ILi0EEEST_ST_EEEEENS5_IJNS4_10UnderscoreESW_SW_EEEEENS4_13SM90_TMA_LOADENS4_14ComposedLayoutINS4_7SwizzleILi3ELi4ELi3EEENS4_18smem_ptr_flag_bitsILi16EEENSS_INS5_IJNSA_ILi8EEESE_EEENS5_IJSE_SB_EEEEEEEvNS4_8identityESZ_S19_vS1A_EENS_8epilogue10collective18CollectiveEpilogueINS1C_23Sm100TmaWarpSpecializedILi3ELi2ELi16ELb1ELb0EEEJSH_NS5_IJNSS_ISE_SB_EENSS_INSA_ILi32EEESB_EEEEESI_SJ_SI_SJ_NS1C_6fusion15FusionCallbacksIS1G_NS1L_17LinearCombinationISI_fSI_fLNS_15FloatRoundStyleE2EEESH_S1K_JEEENS4_5SM1004TMEM4LOAD26SM100_TMEM_LOAD_16dp256b4xESZ_NS10_INS11_ILi2ELi4ELi3EEES14_NSS_INS5_IJS15_S1I_EEENS5_IJS1I_SB_EEEEEEENS4_17SM75_U32x4_LDSM_NENS4_14SM90_TMA_STOREES1Z_NS4_17SM90_U32x4_STSM_NENS4_39AutoVectorizingCopyWithAssumedAlignmentILi128EEEEEEvvEEEEvNT_6ParamsE) ;  /* 0xffffff7c02187950 */ /* 0x000fea0003c3ffff */
.L_x_165:
[----:B------:R-:W-:-:S00]  /*83a0*/  BRA `(.L_x_165) ;  /* 0xfffffffc00fc7947 */ /* 0x000fc0000383ffff */
[----:B------:R-:W-:-:S00]  /*83b0*/  NOP ;  /* 0x0000000000007918 */ /* 0x000fc00000000000 */
        /* <DEDUP_REMOVED lines=12> */
.L_x_166:


//--------------------- .nv.global.init           --------------------------
	.section	.nv.global.init,"aw",@progbits
.nv.global.init:
	.type		$str$27,@object
	.size		$str$27,($str$28 - $str$27)
$str$27:
        /*0000*/ 	.byte	0x28, 0x61, 0x64, 0x64, 0x72, 0x65, 0x73, 0x73, 0x20, 0x26, 0x20, 0x6d, 0x61, 0x73, 0x6b, 0x29
        /*0010*/ 	.byte	0x20, 0x3d, 0x3d, 0x20, 0x30, 0x00
	.type		$str$28,@object
	.size		$str$28,($str$26 - $str$28)
$str$28:
        /*0016*/ 	.byte	0x2f, 0x74, 0x6d, 0x70, 0x2f, 0x63, 0x75, 0x74, 0x6c, 0x61, 0x73, 0x73, 0x5f, 0x73, 0x77, 0x65
        /*0026*/ 	.byte	0x65, 0x70, 0x5f, 0x73, 0x72, 0x63, 0x2f, 0x69, 0x6e, 0x63, 0x6c, 0x75, 0x64, 0x65, 0x2f, 0x63
        /*0036*/ 	.byte	0x75, 0x74, 0x65, 0x2f, 0x70, 0x6f, 0x69, 0x6e, 0x74, 0x65, 0x72, 0x5f, 0x66, 0x6c, 0x61, 0x67
        /*0046*/ 	.byte	0x67, 0x65, 0x64, 0x2e, 0x68, 0x70, 0x70, 0x00
	.type		$str$26,@object
	.size		$str$26,($str$25 - $str$26)
$str$26:
        /*004e*/ 	.byte	0x2f, 0x74, 0x6d, 0x70, 0x2f, 0x63, 0x75, 0x74, 0x6c, 0x61, 0x73, 0x73, 0x5f, 0x73, 0x77, 0x65
        /*005e*/ 	.byte	0x65, 0x70, 0x5f, 0x73, 0x72, 0x63, 0x2f, 0x69, 0x6e, 0x63, 0x6c, 0x75, 0x64, 0x65, 0x2f, 0x63
        /*006e*/ 	.byte	0x75, 0x74, 0x65, 0x2f, 0x61, 0x74, 0x6f, 0x6d, 0x2f, 0x63, 0x6f, 0x70, 0x79, 0x5f, 0x74, 0x72
        /*007e*/ 	.byte	0x61, 0x69, 0x74, 0x73, 0x5f, 0x73, 0x6d, 0x31, 0x30, 0x30, 0x2e, 0x68, 0x70, 0x70, 0x00
	.type		$str$25,@object
	.size		$str$25,(__unnamed_1 - $str$25)
$str$25:
        /*008d*/ 	.byte	0x28, 0x28, 0x75, 0x69, 0x6e, 0x74, 0x33, 0x32, 0x5f, 0x74, 0x28, 0x74, 0x68, 0x72, 0x65, 0x61
        /*009d*/ 	.byte	0x64, 0x49, 0x64, 0x78, 0x2e, 0x78, 0x29, 0x20, 0x2f, 0x20, 0x33, 0x32, 0x29, 0x20, 0x25, 0x20
        /*00ad*/ 	.byte	0x34, 0x29, 0x20, 0x3d, 0x3d, 0x20, 0x28, 0x28, 0x28, 0x74, 0x6d, 0x65, 0x6d, 0x5f, 0x61, 0x64
        /*00bd*/ 	.byte	0x64, 0x72, 0x20, 0x3e, 0x3e, 0x20, 0x31, 0x36, 0x29, 0x20, 0x2f, 0x20, 0x33, 0x32, 0x29, 0x20
        /*00cd*/ 	.byte	0x25, 0x20, 0x34, 0x29, 0x00
	.type		__unnamed_1,@object
	.size		__unnamed_1,(__unnamed_2 - __unnamed_1)
__unnamed_1:
        /*00d2*/ 	.byte	0x61, 0x75, 0x74, 0x6f, 0x20, 0x63, 0x75, 0x74, 0x65, 0x3a, 0x3a, 0x61, 0x73, 0x5f, 0x70, 0x6f
        /* <DEDUP_REMOVED lines=24> */
        /*0262*/ 	.byte	0x3e, 0x3e, 0x3e, 0x5d, 0x00
	.type		__unnamed_2,@object
	.size		__unnamed_2,(.L_2 - __unnamed_2)
__unnamed_2:
        /* <DEDUP_REMOVED lines=46> */
.L_2:


//--------------------- .nv.shared._ZN7cutlass13device_kernelINS_4gemm6kernel13GemmUniversalIN4cute5tupleIJiiiiEEENS1_10collective13CollectiveMmaINS1_35MainloopSm100TmaUmmaWarpSpecializedILi5ELi2ELi4ENS5_IJNS4_1CILi1EEESB_SB_EEEEENS5_IJNSA_ILi64EEENSA_ILi96EEENSA_ILi128EEEEEENS_6half_tENS5_IJlSB_lEEESI_SJ_NS4_8TiledMMAINS4_8MMA_AtomIJNS4_20SM100_MMA_F16BF16_SSISI_SI_fLi64ELi96ELNS4_4UMMA5MajorE0ELSO_0ELNSN_7ScaleInE0ELSP_0EEEEEENS4_6LayoutISC_NS5_IJNSA_ILi0EEEST_ST_EEEEENS5_IJNS4_10UnderscoreESW_SW_EEEEENS4_13SM90_TMA_LOADENS4_14ComposedLayoutINS4_7SwizzleILi3ELi4ELi3EEENS4_18smem_ptr_flag_bitsILi16EEENSS_INS5_IJNSA_ILi8EEESE_EEENS5_IJSE_SB_EEEEEEEvNS4_8identityESZ_S19_vS1A_EENS_8epilogue10collective18CollectiveEpilogueINS1C_23Sm100TmaWarpSpecializedILi3ELi2ELi16ELb1ELb0EEEJSH_NS5_IJNSS_ISE_SB_EENSS_INSA_ILi32EEESB_EEEEESI_SJ_SI_SJ_NS1C_6fusion15FusionCallbacksIS1G_NS1L_17LinearCombinationISI_fSI_fLNS_15FloatRoundStyleE2EEESH_S1K_JEEENS4_5SM1004TMEM4LOAD26SM100_TMEM_LOAD_16dp256b4xESZ_NS10_INS11_ILi2ELi4ELi3EEES14_NSS_INS5_IJS15_S1I_EEENS5_IJS1I_SB_EEEEEEENS4_17SM75_U32x4_LDSM_NENS4_14SM90_TMA_STOREES1Z_NS4_17SM90_U32x4_STSM_NENS4_39AutoVectorizingCopyWithAssumedAlignmentILi128EEEEEEvvEEEEvNT_6ParamsE --------------------------
	.section	.nv.shared._ZN7cutlass13device_kernelINS_4gemm6kernel13GemmUniversalIN4cute5tupleIJiiiiEEENS1_10collective13CollectiveMmaINS1_35MainloopSm100TmaUmmaWarpSpecializedILi5ELi2ELi4ENS5_IJNS4_1CILi1EEESB_SB_EEEEENS5_IJNSA_ILi64EEENSA_ILi96EEENSA_ILi128EEEEEENS_6half_tENS5_IJlSB_lEEESI_SJ_NS4_8TiledMMAINS4_8MMA_AtomIJNS4_20SM100_MMA_F16BF16_SSISI_SI_fLi64ELi96ELNS4_4UMMA5MajorE0ELSO_0ELNSN_7ScaleInE0ELSP_0EEEEEENS4_6LayoutISC_NS5_IJNSA_ILi0EEEST_ST_EEEEENS5_IJNS4_10UnderscoreESW_SW_EEEEENS4_13SM90_TMA_LOADENS4_14ComposedLayoutINS4_7SwizzleILi3ELi4ELi3EEENS4_18smem_ptr_flag_bitsILi16EEENSS_INS5_IJNSA_ILi8EEESE_EEENS5_IJSE_SB_EEEEEEEvNS4_8identityESZ_S19_vS1A_EENS_8epilogue10collective18CollectiveEpilogueINS1C_23Sm100TmaWarpSpecializedILi3ELi2ELi16ELb1ELb0EEEJSH_NS5_IJNSS_ISE_SB_EENSS_INSA_ILi32EEESB_EEEEESI_SJ_SI_SJ_NS1C_6fusion15FusionCallbacksIS1G_NS1L_17LinearCombinationISI_fSI_fLNS_15FloatRoundStyleE2EEESH_S1K_JEEENS4_5SM1004TMEM4LOAD26SM100_TMEM_LOAD_16dp256b4xESZ_NS10_INS11_ILi2ELi4ELi3EEES14_NSS_INS5_IJS15_S1I_EEENS5_IJS1I_SB_EEEEEEENS4_17SM75_U32x4_LDSM_NENS4_14SM90_TMA_STOREES1Z_NS4_17SM90_U32x4_STSM_NENS4_39AutoVectorizingCopyWithAssumedAlignmentILi128EEEEEEvvEEEEvNT_6ParamsE,"aw",@nobits
	.sectionflags	@""
	.align	16
	.zero		1024


//--------------------- .nv.shared.reserved.0     --------------------------
	.section	.nv.shared.reserved.0,"aw",@nobits
	.weak		__nv_reservedSMEM_offset_0_alias
	.size		__nv_reservedSMEM_offset_0_alias, 0, 64
	.other		__nv_reservedSMEM_offset_0_alias,@"STO_CUDA_RESERVED_SHARED STV_DEFAULT"
__nv_reservedSMEM_offset_0_alias:
	.zero		0
.nv.shared.reserved.0:
	.zero		64
	.weak		__nv_reservedSMEM_tcgen05_partition
	.type		__nv_reservedSMEM_tcgen05_partition,@object
	.size		__nv_reservedSMEM_tcgen05_partition,(.L_0 - __nv_reservedSMEM_tcgen05_partition)
__nv_reservedSMEM_tcgen05_partition:
	.zero		32
.L_0:


//--------------------- .nv.global                --------------------------
	.section	.nv.global,"aw",@nobits
.nv.global:
	.type		_ZN40_INTERNAL_6077ea65_4_k_cu_938464c1_147144cute1_E,@object
	.size		_ZN40_INTERNAL_6077ea65_4_k_cu_938464c1_147144cute1_E,(_ZN40_INTERNAL_6077ea65_4_k_cu_938464c1_147144cuda3std3__45__cpo6cbeginE - _ZN40_INTERNAL_6077ea65_4_k_cu_938464c1_147144cute1_E)
_ZN40_INTERNAL_6077ea65_4_k_cu_938464c1_147144cute1_E:
	.zero		1
	.type		_ZN40_INTERNAL_6077ea65_4_k_cu_938464c1_147144cuda3std3__45__cpo6cbeginE,@object
	.size		_ZN40_INTERNAL_6077ea65_4_k_cu_938464c1_147144cuda3std3__45__cpo6cbeginE,(_ZN40_INTERNAL_6077ea65_4_k_cu_938464c1_147144cuda3std3__48in_placeE - _ZN40_INTERNAL_6077ea65_4_k_cu_938464c1_147144cuda3std3__45__cpo6cbeginE)
_ZN40_INTERNAL_6077ea65_4_k_cu_938464c1_147144cuda3std3__45__cpo6cbeginE:
	.zero		1
	.type		_ZN40_INTERNAL_6077ea65_4_k_cu_938464c1_147144cuda3std3__48in_placeE,@object
	.size		_ZN40_INTERNAL_6077ea65_4_k_cu_938464c1_147144cuda3std3__48in_placeE,(_ZN40_INTERNAL_6077ea65_4_k_cu_938464c1_147144cuda3std6ranges3__45__cpo9iter_moveE - _ZN40_INTERNAL_6077ea65_4_k_cu_938464c1_147144cuda3std3__48in_placeE)
_ZN40_INTERNAL_6077ea65_4_k_cu_938464c1_147144cuda3std3__48in_placeE:
	.zero		1
	.type		_ZN40_INTERNAL_6077ea65_4_k_cu_938464c1_147144cuda3std6ranges3__45__cpo9iter_moveE,@object
	.size		_ZN40_INTERNAL_6077ea65_4_k_cu_938464c1_147144cuda3std6ranges3__45__cpo9iter_moveE,(_ZN40_INTERNAL_6077ea65_4_k_cu_938464c1_147144cuda3std3__45__cpo5beginE - _ZN40_INTERNAL_6077ea65_4_k_cu_938464c1_147144cuda3std6ranges3__45__cpo9iter_moveE)
_ZN40_INTERNAL_6077ea65_4_k_cu_938464c1_147144cuda3std6ranges3__45__cpo9iter_moveE:
	.zero		1
	.type		_ZN40_INTERNAL_6077ea65_4_k_cu_938464c1_147144cuda3std3__45__cpo5beginE,@object
	.size		_ZN40_INTERNAL_6077ea65_4_k_cu_938464c1_147144cuda3std3__45__cpo5beginE,(_ZN40_INTERNAL_6077ea65_4_k_cu_938464c1_147144cuda3std3__442_GLOBAL__N__6077ea65_4_k_cu_938464c1_147146ignoreE - _ZN40_INTERNAL_6077ea65_4_k_cu_938464c1_147144cuda3std3__45__cpo5beginE)
_ZN40_INTERNAL_6077ea65_4_k_cu_938464c1_147144cuda3std3__45__cpo5beginE:
	.zero		1
	.type		_ZN40_INTERNAL_6077ea65_4_k_cu_938464c1_147144cuda3std3__442_GLOBAL__N__6077ea65_4_k_cu_938464c1_147146ignoreE,@object
	.size		_ZN40_INTERNAL_6077ea65_4_k_cu_938464c1_147144cuda3std3__442_GLOBAL__N__6077ea65_4_k_cu_938464c1_147146ignoreE,(_ZN40_INTERNAL_6077ea65_4_k_cu_938464c1_147144cute7productE - _ZN40_INTERNAL_6077ea65_4_k_cu_938464c1_147144cuda3std3__442_GLOBAL__N__6077ea65_4_k_cu_938464c1_147146ignoreE)
_ZN40_INTERNAL_6077ea65_4_k_cu_938464c1_147144cuda3std3__442_GLOBAL__N__6077ea65_4_k_cu_938464c1_147146ignoreE:
	.zero		1
	.type		_ZN40_INTERNAL_6077ea65_4_k_cu_938464c1_147144cute7productE,@object
	.size		_ZN40_INTERNAL_6077ea65_4_k_cu_938464c1_147144cute7productE,(_ZN40_INTERNAL_6077ea65_4_k_cu_938464c1_147144cuda3std3__45__cpo3endE - _ZN40_INTERNAL_6077ea65_4_k_cu_938464c1_147144cute7productE)
_ZN40_INTERNAL_6077ea65_4_k_cu_938464c1_147144cute7productE:
	.zero		1
	.type		_ZN40_INTERNAL_6077ea65_4_k_cu_938464c1_147144cuda3std3__45__cpo3endE,@object
	.size		_ZN40_INTERNAL_6077ea65_4_k_cu_938464c1_147144cuda3std3__45__cpo3endE,(_ZN40_INTERNAL_6077ea65_4_k_cu_938464c1_147144cuda3std3__419piecewise_constructE - _ZN40_INTERNAL_6077ea65_4_k_cu_938464c1_147144cuda3std3__45__cpo3endE)
_ZN40_INTERNAL_6077ea65_4_k_cu_938464c1_147144cuda3std3__45__cpo3endE:
	.zero		1
	.type		_ZN40_INTERNAL_6077ea65_4_k_cu_938464c1_147144cuda3std3__419piecewise_constructE,@object
	.size		_ZN40_INTERNAL_6077ea65_4_k_cu_938464c1_147144cuda3std3__419piecewise_constructE,(_ZN40_INTERNAL_6077ea65_4_k_cu_938464c1_147144cuda3std3__45__cpo4cendE - _ZN40_INTERNAL_6077ea65_4_k_cu_938464c1_147144cuda3std3__419piecewise_constructE)
_ZN40_INTERNAL_6077ea65_4_k_cu_938464c1_147144cuda3std3__419piecewise_constructE:
	.zero		1
	.type		_ZN40_INTERNAL_6077ea65_4_k_cu_938464c1_147144cuda3std3__45__cpo4cendE,@object
	.size		_ZN40_INTERNAL_6077ea65_4_k_cu_938464c1_147144cuda3std3__45__cpo4cendE,(_ZN40_INTERNAL_6077ea65_4_k_cu_938464c1_147144cuda3std6ranges3__45__cpo4swapE - _ZN40_INTERNAL_6077ea65_4_k_cu_938464c1_147144cuda3std3__45__cpo4cendE)
_ZN40_INTERNAL_6077ea65_4_k_cu_938464c1_147144cuda3std3__45__cpo4cendE:
	.zero		1
	.type		_ZN40_INTERNAL_6077ea65_4_k_cu_938464c1_147144cuda3std6ranges3__45__cpo4swapE,@object
	.size		_ZN40_INTERNAL_6077ea65_4_k_cu_938464c1_147144cuda3std6ranges3__45__cpo4swapE,(.L_10 - _ZN40_INTERNAL_6077ea65_4_k_cu_938464c1_147144cuda3std6ranges3__45__cpo4swapE)
_ZN40_INTERNAL_6077ea65_4_k_cu_938464c1_147144cuda3std6ranges3__45__cpo4swapE:
	.zero		1
.L_10:


//--------------------- .nv.constant0._ZN7cutlass13device_kernelINS_4gemm6kernel13GemmUniversalIN4cute5tupleIJiiiiEEENS1_10collective13CollectiveMmaINS1_35MainloopSm100TmaUmmaWarpSpecializedILi5ELi2ELi4ENS5_IJNS4_1CILi1EEESB_SB_EEEEENS5_IJNSA_ILi64EEENSA_ILi96EEENSA_ILi128EEEEEENS_6half_tENS5_IJlSB_lEEESI_SJ_NS4_8TiledMMAINS4_8MMA_AtomIJNS4_20SM100_MMA_F16BF16_SSISI_SI_fLi64ELi96ELNS4_4UMMA5MajorE0ELSO_0ELNSN_7ScaleInE0ELSP_0EEEEEENS4_6LayoutISC_NS5_IJNSA_ILi0EEEST_ST_EEEEENS5_IJNS4_10UnderscoreESW_SW_EEEEENS4_13SM90_TMA_LOADENS4_14ComposedLayoutINS4_7SwizzleILi3ELi4ELi3EEENS4_18smem_ptr_flag_bitsILi16EEENSS_INS5_IJNSA_ILi8EEESE_EEENS5_IJSE_SB_EEEEEEEvNS4_8identityESZ_S19_vS1A_EENS_8epilogue10collective18CollectiveEpilogueINS1C_23Sm100TmaWarpSpecializedILi3ELi2ELi16ELb1ELb0EEEJSH_NS5_IJNSS_ISE_SB_EENSS_INSA_ILi32EEESB_EEEEESI_SJ_SI_SJ_NS1C_6fusion15FusionCallbacksIS1G_NS1L_17LinearCombinationISI_fSI_fLNS_15FloatRoundStyleE2EEESH_S1K_JEEENS4_5SM1004TMEM4LOAD26SM100_TMEM_LOAD_16dp256b4xESZ_NS10_INS11_ILi2ELi4ELi3EEES14_NSS_INS5_IJS15_S1I_EEENS5_IJS1I_SB_EEEEEEENS4_17SM75_U32x4_LDSM_NENS4_14SM90_TMA_STOREES1Z_NS4_17SM90_U32x4_STSM_NENS4_39AutoVectorizingCopyWithAssumedAlignmentILi128EEEEEEvvEEEEvNT_6ParamsE --------------------------
	.section	.nv.constant0._ZN7cutlass13device_kernelINS_4gemm6kernel13GemmUniversalIN4cute5tupleIJiiiiEEENS1_10collective13CollectiveMmaINS1_35MainloopSm100TmaUmmaWarpSpecializedILi5ELi2ELi4ENS5_IJNS4_1CILi1EEESB_SB_EEEEENS5_IJNSA_ILi64EEENSA_ILi96EEENSA_ILi128EEEEEENS_6half_tENS5_IJlSB_lEEESI_SJ_NS4_8TiledMMAINS4_8MMA_AtomIJNS4_20SM100_MMA_F16BF16_SSISI_SI_fLi64ELi96ELNS4_4UMMA5MajorE0ELSO_0ELNSN_7ScaleInE0ELSP_0EEEEEENS4_6LayoutISC_NS5_IJNSA_ILi0EEEST_ST_EEEEENS5_IJNS4_10UnderscoreESW_SW_EEEEENS4_13SM90_TMA_LOADENS4_14ComposedLayoutINS4_7SwizzleILi3ELi4ELi3EEENS4_18smem_ptr_flag_bitsILi16EEENSS_INS5_IJNSA_ILi8EEESE_EEENS5_IJSE_SB_EEEEEEEvNS4_8identityESZ_S19_vS1A_EENS_8epilogue10collective18CollectiveEpilogueINS1C_23Sm100TmaWarpSpecializedILi3ELi2ELi16ELb1ELb0EEEJSH_NS5_IJNSS_ISE_SB_EENSS_INSA_ILi32EEESB_EEEEESI_SJ_SI_SJ_NS1C_6fusion15FusionCallbacksIS1G_NS1L_17LinearCombinationISI_fSI_fLNS_15FloatRoundStyleE2EEESH_S1K_JEEENS4_5SM1004TMEM4LOAD26SM100_TMEM_LOAD_16dp256b4xESZ_NS10_INS11_ILi2ELi4ELi3EEES14_NSS_INS5_IJS15_S1I_EEENS5_IJS1I_SB_EEEEEEENS4_17SM75_U32x4_LDSM_NENS4_14SM90_TMA_STOREES1Z_NS4_17SM90_U32x4_STSM_NENS4_39AutoVectorizingCopyWithAssumedAlignmentILi128EEEEEEvvEEEEvNT_6ParamsE,"a",@progbits
	.sectionflags	@""
	.align	4
.nv.constant0._ZN7cutlass13device_kernelINS_4gemm6kernel13GemmUniversalIN4cute5tupleIJiiiiEEENS1_10collective13CollectiveMmaINS1_35MainloopSm100TmaUmmaWarpSpecializedILi5ELi2ELi4ENS5_IJNS4_1CILi1EEESB_SB_EEEEENS5_IJNSA_ILi64EEENSA_ILi96EEENSA_ILi128EEEEEENS_6half_tENS5_IJlSB_lEEESI_SJ_NS4_8TiledMMAINS4_8MMA_AtomIJNS4_20SM100_MMA_F16BF16_SSISI_SI_fLi64ELi96ELNS4_4UMMA5MajorE0ELSO_0ELNSN_7ScaleInE0ELSP_0EEEEEENS4_6LayoutISC_NS5_IJNSA_ILi0EEEST_ST_EEEEENS5_IJNS4_10UnderscoreESW_SW_EEEEENS4_13SM90_TMA_LOADENS4_14ComposedLayoutINS4_7SwizzleILi3ELi4ELi3EEENS4_18smem_ptr_flag_bitsILi16EEENSS_INS5_IJNSA_ILi8EEESE_EEENS5_IJSE_SB_EEEEEEEvNS4_8identityESZ_S19_vS1A_EENS_8epilogue10collective18CollectiveEpilogueINS1C_23Sm100TmaWarpSpecializedILi3ELi2ELi16ELb1ELb0EEEJSH_NS5_IJNSS_ISE_SB_EENSS_INSA_ILi32EEESB_EEEEESI_SJ_SI_SJ_NS1C_6fusion15FusionCallbacksIS1G_NS1L_17LinearCombinationISI_fSI_fLNS_15FloatRoundStyleE2EEESH_S1K_JEEENS4_5SM1004TMEM4LOAD26SM100_TMEM_LOAD_16dp256b4xESZ_NS10_INS11_ILi2ELi4ELi3EEES14_NSS_INS5_IJS15_S1I_EEENS5_IJS1I_SB_EEEEEEENS4_17SM75_U32x4_LDSM_NENS4_14SM90_TMA_STOREES1Z_NS4_17SM90_U32x4_STSM_NENS4_39AutoVectorizingCopyWithAssumedAlignmentILi128EEEEEEvvEEEEvNT_6ParamsE:
	.zero		2944


//--------------------- SYMBOLS --------------------------

	.type		.nv.reservedSmem.offset0,@object
	.size		.nv.reservedSmem.offset0,0x4
	.type		.nv.reservedSmem.cap,@object
	.size		.nv.reservedSmem.cap,0x4
	.type		__assertfail,@function
